//
// Generated by NVIDIA NVVM Compiler
//
// Compiler Build ID: CL-36424714
// Cuda compilation tools, release 13.0, V13.0.88
// Based on NVVM 20.0.0
//

.version 9.0
.target sm_100
.address_size 64

	// .globl	_Z7blinestPfS_

.visible .entry _Z7blinestPfS_(
	.param .u64 .ptr .align 1 _Z7blinestPfS__param_0,
	.param .u64 .ptr .align 1 _Z7blinestPfS__param_1
)
{
	.local .align 4 .b8 	__local_depot0[404];
	.reg .b64 	%SP;
	.reg .b64 	%SPL;
	.reg .pred 	%p<69>;
	.reg .b16 	%rs<11>;
	.reg .b32 	%r<137>;
	.reg .b32 	%f<112>;
	.reg .b64 	%rd<80>;

	mov.u64 	%SPL, __local_depot0;
	ld.param.u64 	%rd9, [_Z7blinestPfS__param_0];
	ld.param.u64 	%rd10, [_Z7blinestPfS__param_1];
	add.u64 	%rd1, %SPL, 0;
	mov.u32 	%r1, %tid.x;
	setp.gt.u32 	%p1, %r1, 249;
	@%p1 bra 	$L__BB0_115;
	cvta.to.global.u64 	%rd12, %rd9;
	mov.u32 	%r79, %ctaid.x;
	mul.lo.s32 	%r80, %r79, 1000;
	shr.u32 	%r81, %r80, 2;
	add.s32 	%r2, %r81, %r1;
	shr.u32 	%r82, %r79, 2;
	and.b32  	%r83, %r79, 3;
	mad.lo.s32 	%r3, %r83, 250, %r1;
	mul.lo.s32 	%r84, %r82, 1000;
	mul.wide.u32 	%rd13, %r84, 4;
	add.s64 	%rd2, %rd12, %rd13;
	mov.b32 	%r85, 0;
	st.local.u32 	[%rd1], %r85;
	st.local.u32 	[%rd1+4], %r85;
	st.local.u32 	[%rd1+8], %r85;
	st.local.u32 	[%rd1+12], %r85;
	st.local.u32 	[%rd1+16], %r85;
	st.local.u32 	[%rd1+20], %r85;
	st.local.u32 	[%rd1+24], %r85;
	st.local.u32 	[%rd1+28], %r85;
	add.s64 	%rd3, %rd1, 32;
	st.local.u32 	[%rd1+32], %r85;
	st.local.u32 	[%rd1+36], %r85;
	st.local.u32 	[%rd1+40], %r85;
	st.local.u32 	[%rd1+44], %r85;
	st.local.u32 	[%rd1+48], %r85;
	st.local.u32 	[%rd1+52], %r85;
	st.local.u32 	[%rd1+56], %r85;
	st.local.u32 	[%rd1+60], %r85;
	st.local.u32 	[%rd1+64], %r85;
	st.local.u32 	[%rd1+68], %r85;
	st.local.u32 	[%rd1+72], %r85;
	st.local.u32 	[%rd1+76], %r85;
	st.local.u32 	[%rd1+80], %r85;
	st.local.u32 	[%rd1+84], %r85;
	st.local.u32 	[%rd1+88], %r85;
	st.local.u32 	[%rd1+92], %r85;
	st.local.u32 	[%rd1+96], %r85;
	st.local.u32 	[%rd1+100], %r85;
	st.local.u32 	[%rd1+104], %r85;
	st.local.u32 	[%rd1+108], %r85;
	st.local.u32 	[%rd1+112], %r85;
	st.local.u32 	[%rd1+116], %r85;
	st.local.u32 	[%rd1+120], %r85;
	st.local.u32 	[%rd1+124], %r85;
	st.local.u32 	[%rd1+128], %r85;
	st.local.u32 	[%rd1+132], %r85;
	st.local.u32 	[%rd1+136], %r85;
	st.local.u32 	[%rd1+140], %r85;
	st.local.u32 	[%rd1+144], %r85;
	st.local.u32 	[%rd1+148], %r85;
	st.local.u32 	[%rd1+152], %r85;
	st.local.u32 	[%rd1+156], %r85;
	st.local.u32 	[%rd1+160], %r85;
	st.local.u32 	[%rd1+164], %r85;
	st.local.u32 	[%rd1+168], %r85;
	st.local.u32 	[%rd1+172], %r85;
	st.local.u32 	[%rd1+176], %r85;
	st.local.u32 	[%rd1+180], %r85;
	st.local.u32 	[%rd1+184], %r85;
	st.local.u32 	[%rd1+188], %r85;
	st.local.u32 	[%rd1+192], %r85;
	st.local.u32 	[%rd1+196], %r85;
	st.local.u32 	[%rd1+200], %r85;
	st.local.u32 	[%rd1+204], %r85;
	st.local.u32 	[%rd1+208], %r85;
	st.local.u32 	[%rd1+212], %r85;
	st.local.u32 	[%rd1+216], %r85;
	st.local.u32 	[%rd1+220], %r85;
	st.local.u32 	[%rd1+224], %r85;
	st.local.u32 	[%rd1+228], %r85;
	st.local.u32 	[%rd1+232], %r85;
	st.local.u32 	[%rd1+236], %r85;
	st.local.u32 	[%rd1+240], %r85;
	st.local.u32 	[%rd1+244], %r85;
	st.local.u32 	[%rd1+248], %r85;
	st.local.u32 	[%rd1+252], %r85;
	st.local.u32 	[%rd1+256], %r85;
	st.local.u32 	[%rd1+260], %r85;
	st.local.u32 	[%rd1+264], %r85;
	st.local.u32 	[%rd1+268], %r85;
	st.local.u32 	[%rd1+272], %r85;
	st.local.u32 	[%rd1+276], %r85;
	st.local.u32 	[%rd1+280], %r85;
	st.local.u32 	[%rd1+284], %r85;
	st.local.u32 	[%rd1+288], %r85;
	st.local.u32 	[%rd1+292], %r85;
	st.local.u32 	[%rd1+296], %r85;
	st.local.u32 	[%rd1+300], %r85;
	st.local.u32 	[%rd1+304], %r85;
	st.local.u32 	[%rd1+308], %r85;
	st.local.u32 	[%rd1+312], %r85;
	st.local.u32 	[%rd1+316], %r85;
	st.local.u32 	[%rd1+320], %r85;
	st.local.u32 	[%rd1+324], %r85;
	st.local.u32 	[%rd1+328], %r85;
	st.local.u32 	[%rd1+332], %r85;
	st.local.u32 	[%rd1+336], %r85;
	st.local.u32 	[%rd1+340], %r85;
	st.local.u32 	[%rd1+344], %r85;
	st.local.u32 	[%rd1+348], %r85;
	st.local.u32 	[%rd1+352], %r85;
	st.local.u32 	[%rd1+356], %r85;
	st.local.u32 	[%rd1+360], %r85;
	st.local.u32 	[%rd1+364], %r85;
	st.local.u32 	[%rd1+368], %r85;
	st.local.u32 	[%rd1+372], %r85;
	st.local.u32 	[%rd1+376], %r85;
	st.local.u32 	[%rd1+380], %r85;
	st.local.u32 	[%rd1+384], %r85;
	st.local.u32 	[%rd1+388], %r85;
	st.local.u32 	[%rd1+392], %r85;
	st.local.u32 	[%rd1+396], %r85;
	st.local.u32 	[%rd1+400], %r85;
	setp.gt.u32 	%p2, %r3, 50;
	@%p2 bra 	$L__BB0_20;
	add.s32 	%r4, %r3, 51;
	setp.eq.s32 	%p16, %r3, 50;
	@%p16 bra 	$L__BB0_15;
	ld.global.f32 	%f1, [%rd2];
	sub.s32 	%r5, 50, %r3;
	and.b32  	%r6, %r5, 15;
	add.s32 	%r93, %r3, -35;
	setp.lt.u32 	%p17, %r93, 15;
	mov.u32 	%r114, %r4;
	@%p17 bra 	$L__BB0_6;
	and.b32  	%r7, %r5, 48;
	mov.b32 	%r115, 0;
	mov.u32 	%r114, %r4;
$L__BB0_5:
	.pragma "nounroll";
	mul.wide.u32 	%rd59, %r114, 4;
	add.s64 	%rd60, %rd1, %rd59;
	st.local.f32 	[%rd60], %f1;
	st.local.f32 	[%rd60+4], %f1;
	st.local.f32 	[%rd60+8], %f1;
	st.local.f32 	[%rd60+12], %f1;
	st.local.f32 	[%rd60+16], %f1;
	st.local.f32 	[%rd60+20], %f1;
	st.local.f32 	[%rd60+24], %f1;
	st.local.f32 	[%rd60+28], %f1;
	st.local.f32 	[%rd60+32], %f1;
	st.local.f32 	[%rd60+36], %f1;
	st.local.f32 	[%rd60+40], %f1;
	st.local.f32 	[%rd60+44], %f1;
	st.local.f32 	[%rd60+48], %f1;
	st.local.f32 	[%rd60+52], %f1;
	st.local.f32 	[%rd60+56], %f1;
	st.local.f32 	[%rd60+60], %f1;
	add.s32 	%r114, %r114, 16;
	add.s32 	%r115, %r115, 16;
	setp.eq.s32 	%p18, %r115, %r7;
	@%p18 bra 	$L__BB0_6;
	bra.uni 	$L__BB0_5;
$L__BB0_6:
	setp.eq.s32 	%p19, %r6, 0;
	@%p19 bra 	$L__BB0_15;
	and.b32  	%r9, %r5, 7;
	setp.lt.u32 	%p20, %r6, 8;
	@%p20 bra 	$L__BB0_9;
	mul.wide.u32 	%rd61, %r114, 4;
	add.s64 	%rd62, %rd1, %rd61;
	st.local.f32 	[%rd62], %f1;
	st.local.f32 	[%rd62+4], %f1;
	st.local.f32 	[%rd62+8], %f1;
	st.local.f32 	[%rd62+12], %f1;
	st.local.f32 	[%rd62+16], %f1;
	st.local.f32 	[%rd62+20], %f1;
	st.local.f32 	[%rd62+24], %f1;
	st.local.f32 	[%rd62+28], %f1;
	add.s32 	%r114, %r114, 8;
$L__BB0_9:
	setp.eq.s32 	%p21, %r9, 0;
	@%p21 bra 	$L__BB0_15;
	and.b32  	%r12, %r5, 3;
	setp.lt.u32 	%p22, %r9, 4;
	@%p22 bra 	$L__BB0_12;
	mul.wide.u32 	%rd63, %r114, 4;
	add.s64 	%rd64, %rd1, %rd63;
	st.local.f32 	[%rd64], %f1;
	st.local.f32 	[%rd64+4], %f1;
	st.local.f32 	[%rd64+8], %f1;
	st.local.f32 	[%rd64+12], %f1;
	add.s32 	%r114, %r114, 4;
$L__BB0_12:
	setp.eq.s32 	%p23, %r12, 0;
	@%p23 bra 	$L__BB0_15;
	mov.b32 	%r113, 0;
$L__BB0_14:
	.pragma "nounroll";
	mul.wide.u32 	%rd65, %r114, 4;
	add.s64 	%rd66, %rd1, %rd65;
	st.local.f32 	[%rd66], %f1;
	add.s32 	%r114, %r114, 1;
	add.s32 	%r113, %r113, 1;
	setp.ne.s32 	%p24, %r113, %r12;
	@%p24 bra 	$L__BB0_14;
$L__BB0_15:
	and.b32  	%r19, %r4, 3;
	and.b32  	%r129, %r4, 124;
	mov.b32 	%r116, 0;
$L__BB0_16:
	mul.wide.u32 	%rd67, %r116, 4;
	add.s64 	%rd68, %rd2, %rd67;
	ld.global.f32 	%f77, [%rd68];
	add.s64 	%rd69, %rd1, %rd67;
	st.local.f32 	[%rd69], %f77;
	ld.global.f32 	%f78, [%rd68+4];
	st.local.f32 	[%rd69+4], %f78;
	ld.global.f32 	%f79, [%rd68+8];
	st.local.f32 	[%rd69+8], %f79;
	ld.global.f32 	%f80, [%rd68+12];
	st.local.f32 	[%rd69+12], %f80;
	add.s32 	%r116, %r116, 4;
	setp.eq.s32 	%p25, %r116, %r129;
	@%p25 bra 	$L__BB0_17;
	bra.uni 	$L__BB0_16;
$L__BB0_17:
	setp.eq.s32 	%p26, %r19, 0;
	@%p26 bra 	$L__BB0_40;
	mov.b32 	%r130, 0;
$L__BB0_19:
	.pragma "nounroll";
	mul.wide.u32 	%rd70, %r129, 4;
	add.s64 	%rd71, %rd2, %rd70;
	ld.global.f32 	%f81, [%rd71];
	add.s64 	%rd72, %rd1, %rd70;
	st.local.f32 	[%rd72], %f81;
	add.s32 	%r129, %r129, 1;
	add.s32 	%r130, %r130, 1;
	setp.ne.s32 	%p27, %r130, %r19;
	@%p27 bra 	$L__BB0_19;
	bra.uni 	$L__BB0_40;
$L__BB0_20:
	setp.lt.u32 	%p3, %r3, 950;
	@%p3 bra 	$L__BB0_38;
	sub.s32 	%r27, 1050, %r3;
	ld.global.f32 	%f2, [%rd2+3996];
	add.s32 	%r28, %r3, -949;
	add.s32 	%r86, %r3, -950;
	and.b32  	%r29, %r28, 15;
	setp.lt.u32 	%p5, %r86, 15;
	mov.u32 	%r119, %r27;
	@%p5 bra 	$L__BB0_24;
	and.b32  	%r30, %r28, -16;
	mov.b32 	%r118, 0;
	mov.u32 	%r119, %r27;
$L__BB0_23:
	.pragma "nounroll";
	mul.wide.u32 	%rd27, %r119, 4;
	add.s64 	%rd28, %rd1, %rd27;
	st.local.f32 	[%rd28], %f2;
	st.local.f32 	[%rd28+4], %f2;
	st.local.f32 	[%rd28+8], %f2;
	st.local.f32 	[%rd28+12], %f2;
	st.local.f32 	[%rd28+16], %f2;
	st.local.f32 	[%rd28+20], %f2;
	st.local.f32 	[%rd28+24], %f2;
	st.local.f32 	[%rd28+28], %f2;
	st.local.f32 	[%rd28+32], %f2;
	st.local.f32 	[%rd28+36], %f2;
	st.local.f32 	[%rd28+40], %f2;
	st.local.f32 	[%rd28+44], %f2;
	st.local.f32 	[%rd28+48], %f2;
	st.local.f32 	[%rd28+52], %f2;
	st.local.f32 	[%rd28+56], %f2;
	st.local.f32 	[%rd28+60], %f2;
	add.s32 	%r119, %r119, 16;
	add.s32 	%r118, %r118, 16;
	setp.ne.s32 	%p6, %r118, %r30;
	@%p6 bra 	$L__BB0_23;
$L__BB0_24:
	setp.eq.s32 	%p7, %r29, 0;
	@%p7 bra 	$L__BB0_33;
	and.b32  	%r36, %r28, 7;
	setp.lt.u32 	%p8, %r29, 8;
	@%p8 bra 	$L__BB0_27;
	mul.wide.u32 	%rd29, %r119, 4;
	add.s64 	%rd30, %rd1, %rd29;
	st.local.f32 	[%rd30], %f2;
	st.local.f32 	[%rd30+4], %f2;
	st.local.f32 	[%rd30+8], %f2;
	st.local.f32 	[%rd30+12], %f2;
	st.local.f32 	[%rd30+16], %f2;
	st.local.f32 	[%rd30+20], %f2;
	st.local.f32 	[%rd30+24], %f2;
	st.local.f32 	[%rd30+28], %f2;
	add.s32 	%r119, %r119, 8;
$L__BB0_27:
	setp.eq.s32 	%p9, %r36, 0;
	@%p9 bra 	$L__BB0_33;
	and.b32  	%r39, %r28, 3;
	setp.lt.u32 	%p10, %r36, 4;
	@%p10 bra 	$L__BB0_30;
	mul.wide.u32 	%rd31, %r119, 4;
	add.s64 	%rd32, %rd1, %rd31;
	st.local.f32 	[%rd32], %f2;
	st.local.f32 	[%rd32+4], %f2;
	st.local.f32 	[%rd32+8], %f2;
	st.local.f32 	[%rd32+12], %f2;
	add.s32 	%r119, %r119, 4;
$L__BB0_30:
	setp.eq.s32 	%p11, %r39, 0;
	@%p11 bra 	$L__BB0_33;
	mov.b32 	%r123, 0;
$L__BB0_32:
	.pragma "nounroll";
	mul.wide.u32 	%rd33, %r119, 4;
	add.s64 	%rd34, %rd1, %rd33;
	st.local.f32 	[%rd34], %f2;
	add.s32 	%r119, %r119, 1;
	add.s32 	%r123, %r123, 1;
	setp.ne.s32 	%p12, %r123, %r39;
	@%p12 bra 	$L__BB0_32;
$L__BB0_33:
	add.s32 	%r46, %r3, -50;
	and.b32  	%r47, %r27, 3;
	setp.eq.s32 	%p13, %r47, 0;
	mov.u32 	%r126, %r46;
	@%p13 bra 	$L__BB0_36;
	mov.b32 	%r125, 0;
	cvt.u64.u32 	%rd38, %r3;
	mov.u32 	%r126, %r46;
$L__BB0_35:
	.pragma "nounroll";
	mul.wide.u32 	%rd35, %r126, 4;
	add.s64 	%rd36, %rd2, %rd35;
	ld.global.f32 	%f72, [%rd36];
	cvt.s64.s32 	%rd37, %r126;
	sub.s64 	%rd39, %rd37, %rd38;
	shl.b64 	%rd40, %rd39, 2;
	add.s64 	%rd41, %rd1, %rd40;
	st.local.f32 	[%rd41+200], %f72;
	add.s32 	%r126, %r126, 1;
	add.s32 	%r125, %r125, 1;
	setp.ne.s32 	%p14, %r125, %r47;
	@%p14 bra 	$L__BB0_35;
$L__BB0_36:
	cvt.u64.u32 	%rd45, %r3;
	cvt.s64.s32 	%rd51, %r46;
$L__BB0_37:
	mul.wide.u32 	%rd42, %r126, 4;
	add.s64 	%rd43, %rd2, %rd42;
	ld.global.f32 	%f73, [%rd43];
	cvt.s64.s32 	%rd44, %r126;
	sub.s64 	%rd46, %rd44, %rd45;
	shl.b64 	%rd47, %rd46, 2;
	add.s64 	%rd48, %rd1, %rd47;
	st.local.f32 	[%rd48+200], %f73;
	add.s32 	%r90, %r126, 1;
	mul.wide.u32 	%rd49, %r90, 4;
	add.s64 	%rd50, %rd2, %rd49;
	ld.global.f32 	%f74, [%rd50];
	sub.s64 	%rd52, %rd44, %rd51;
	shl.b64 	%rd53, %rd52, 2;
	add.s64 	%rd54, %rd1, %rd53;
	st.local.f32 	[%rd54+4], %f74;
	add.s32 	%r91, %r126, 2;
	mul.wide.u32 	%rd55, %r91, 4;
	add.s64 	%rd56, %rd2, %rd55;
	ld.global.f32 	%f75, [%rd56];
	st.local.f32 	[%rd54+8], %f75;
	add.s32 	%r92, %r126, 3;
	mul.wide.u32 	%rd57, %r92, 4;
	add.s64 	%rd58, %rd2, %rd57;
	ld.global.f32 	%f76, [%rd58];
	st.local.f32 	[%rd54+12], %f76;
	add.s32 	%r126, %r126, 4;
	setp.eq.s32 	%p15, %r126, 1000;
	@%p15 bra 	$L__BB0_40;
	bra.uni 	$L__BB0_37;
$L__BB0_38:
	add.s32 	%r55, %r3, -50;
	mul.wide.u32 	%rd14, %r55, 4;
	add.s64 	%rd15, %rd2, %rd14;
	ld.global.f32 	%f67, [%rd15];
	st.local.f32 	[%rd1], %f67;
	add.s32 	%r128, %r3, -49;
	add.s32 	%r57, %r3, 47;
	cvt.u64.u32 	%rd19, %r3;
	cvt.s64.s32 	%rd23, %r55;
$L__BB0_39:
	cvt.s64.s32 	%rd16, %r128;
	mul.wide.s32 	%rd17, %r128, 4;
	add.s64 	%rd18, %rd2, %rd17;
	ld.global.f32 	%f68, [%rd18];
	sub.s64 	%rd20, %rd16, %rd19;
	shl.b64 	%rd21, %rd20, 2;
	add.s64 	%rd22, %rd1, %rd21;
	st.local.f32 	[%rd22+200], %f68;
	ld.global.f32 	%f69, [%rd18+4];
	sub.s64 	%rd24, %rd16, %rd23;
	shl.b64 	%rd25, %rd24, 2;
	add.s64 	%rd26, %rd1, %rd25;
	st.local.f32 	[%rd26+4], %f69;
	ld.global.f32 	%f70, [%rd18+8];
	st.local.f32 	[%rd26+8], %f70;
	ld.global.f32 	%f71, [%rd18+12];
	st.local.f32 	[%rd26+12], %f71;
	add.s32 	%r59, %r128, 4;
	setp.lt.s32 	%p4, %r128, %r57;
	mov.u32 	%r128, %r59;
	@%p4 bra 	$L__BB0_39;
$L__BB0_40:
	mov.b32 	%r132, 0;
	mov.b32 	%r131, 100;
	mov.b16 	%rs9, 0;
	mov.u16 	%rs10, %rs9;
$L__BB0_41:
	add.s32 	%r101, %r132, -85;
	setp.lt.u32 	%p28, %r101, 15;
	mov.b32 	%r135, 0;
	@%p28 bra 	$L__BB0_76;
	and.b32  	%r135, %r131, -16;
	ld.local.f32 	%f83, [%rd1];
	neg.s32 	%r133, %r135;
	mov.u64 	%rd79, %rd3;
$L__BB0_43:
	.pragma "nounroll";
	ld.local.f32 	%f84, [%rd79+-28];
	setp.leu.f32 	%p29, %f83, %f84;
	@%p29 bra 	$L__BB0_45;
	st.local.f32 	[%rd79+-32], %f84;
	st.local.f32 	[%rd79+-28], %f83;
	mov.f32 	%f84, %f83;
$L__BB0_45:
	ld.local.f32 	%f85, [%rd79+-24];
	setp.leu.f32 	%p30, %f84, %f85;
	@%p30 bra 	$L__BB0_47;
	st.local.f32 	[%rd79+-28], %f85;
	st.local.f32 	[%rd79+-24], %f84;
	mov.f32 	%f85, %f84;
$L__BB0_47:
	ld.local.f32 	%f86, [%rd79+-20];
	setp.leu.f32 	%p31, %f85, %f86;
	@%p31 bra 	$L__BB0_49;
	st.local.f32 	[%rd79+-24], %f86;
	st.local.f32 	[%rd79+-20], %f85;
	mov.f32 	%f86, %f85;
$L__BB0_49:
	ld.local.f32 	%f87, [%rd79+-16];
	setp.leu.f32 	%p32, %f86, %f87;
	@%p32 bra 	$L__BB0_51;
	st.local.f32 	[%rd79+-20], %f87;
	st.local.f32 	[%rd79+-16], %f86;
	mov.f32 	%f87, %f86;
$L__BB0_51:
	ld.local.f32 	%f88, [%rd79+-12];
	setp.leu.f32 	%p33, %f87, %f88;
	@%p33 bra 	$L__BB0_53;
	st.local.f32 	[%rd79+-16], %f88;
	st.local.f32 	[%rd79+-12], %f87;
	mov.f32 	%f88, %f87;
$L__BB0_53:
	ld.local.f32 	%f89, [%rd79+-8];
	setp.leu.f32 	%p34, %f88, %f89;
	@%p34 bra 	$L__BB0_55;
	st.local.f32 	[%rd79+-12], %f89;
	st.local.f32 	[%rd79+-8], %f88;
	mov.f32 	%f89, %f88;
$L__BB0_55:
	ld.local.f32 	%f90, [%rd79+-4];
	setp.leu.f32 	%p35, %f89, %f90;
	@%p35 bra 	$L__BB0_57;
	st.local.f32 	[%rd79+-8], %f90;
	st.local.f32 	[%rd79+-4], %f89;
	mov.f32 	%f90, %f89;
$L__BB0_57:
	ld.local.f32 	%f91, [%rd79];
	setp.leu.f32 	%p36, %f90, %f91;
	@%p36 bra 	$L__BB0_59;
	st.local.f32 	[%rd79+-4], %f91;
	st.local.f32 	[%rd79], %f90;
	mov.f32 	%f91, %f90;
$L__BB0_59:
	ld.local.f32 	%f92, [%rd79+4];
	setp.leu.f32 	%p37, %f91, %f92;
	@%p37 bra 	$L__BB0_61;
	st.local.f32 	[%rd79], %f92;
	st.local.f32 	[%rd79+4], %f91;
	mov.f32 	%f92, %f91;
$L__BB0_61:
	ld.local.f32 	%f93, [%rd79+8];
	setp.leu.f32 	%p38, %f92, %f93;
	@%p38 bra 	$L__BB0_63;
	st.local.f32 	[%rd79+4], %f93;
	st.local.f32 	[%rd79+8], %f92;
	mov.f32 	%f93, %f92;
$L__BB0_63:
	ld.local.f32 	%f94, [%rd79+12];
	setp.leu.f32 	%p39, %f93, %f94;
	@%p39 bra 	$L__BB0_65;
	st.local.f32 	[%rd79+8], %f94;
	st.local.f32 	[%rd79+12], %f93;
	mov.f32 	%f94, %f93;
$L__BB0_65:
	ld.local.f32 	%f95, [%rd79+16];
	setp.leu.f32 	%p40, %f94, %f95;
	@%p40 bra 	$L__BB0_67;
	st.local.f32 	[%rd79+12], %f95;
	st.local.f32 	[%rd79+16], %f94;
	mov.f32 	%f95, %f94;
$L__BB0_67:
	ld.local.f32 	%f96, [%rd79+20];
	setp.leu.f32 	%p41, %f95, %f96;
	@%p41 bra 	$L__BB0_69;
	st.local.f32 	[%rd79+16], %f96;
	st.local.f32 	[%rd79+20], %f95;
	mov.f32 	%f96, %f95;
$L__BB0_69:
	ld.local.f32 	%f97, [%rd79+24];
	setp.leu.f32 	%p42, %f96, %f97;
	@%p42 bra 	$L__BB0_71;
	st.local.f32 	[%rd79+20], %f97;
	st.local.f32 	[%rd79+24], %f96;
	mov.f32 	%f97, %f96;
$L__BB0_71:
	ld.local.f32 	%f98, [%rd79+28];
	setp.leu.f32 	%p43, %f97, %f98;
	@%p43 bra 	$L__BB0_73;
	st.local.f32 	[%rd79+24], %f98;
	st.local.f32 	[%rd79+28], %f97;
	mov.f32 	%f98, %f97;
$L__BB0_73:
	ld.local.f32 	%f83, [%rd79+32];
	setp.leu.f32 	%p44, %f98, %f83;
	@%p44 bra 	$L__BB0_75;
	st.local.f32 	[%rd79+28], %f83;
	st.local.f32 	[%rd79+32], %f98;
	mov.f32 	%f83, %f98;
$L__BB0_75:
	add.s32 	%r133, %r133, 16;
	add.s64 	%rd79, %rd79, 64;
	setp.ne.s32 	%p45, %r133, 0;
	@%p45 bra 	$L__BB0_43;
$L__BB0_76:
	and.b32  	%r102, %r131, 15;
	setp.eq.s32 	%p46, %r102, 0;
	@%p46 bra 	$L__BB0_113;
	sub.s16 	%rs7, 4, %rs10;
	cvt.u32.u16 	%r103, %rs7;
	and.b32  	%r71, %r103, 15;
	add.s32 	%r104, %r71, -1;
	setp.lt.u32 	%p47, %r104, 7;
	@%p47 bra 	$L__BB0_94;
	mul.wide.u32 	%rd73, %r135, 4;
	add.s64 	%rd6, %rd1, %rd73;
	ld.local.f32 	%f37, [%rd6];
	ld.local.f32 	%f100, [%rd6+4];
	setp.leu.f32 	%p48, %f37, %f100;
	@%p48 bra 	$L__BB0_80;
	st.local.f32 	[%rd6], %f100;
	st.local.f32 	[%rd6+4], %f37;
	mov.f32 	%f100, %f37;
$L__BB0_80:
	ld.local.f32 	%f101, [%rd6+8];
	setp.leu.f32 	%p49, %f100, %f101;
	@%p49 bra 	$L__BB0_82;
	st.local.f32 	[%rd6+4], %f101;
	st.local.f32 	[%rd6+8], %f100;
	mov.f32 	%f101, %f100;
$L__BB0_82:
	ld.local.f32 	%f102, [%rd6+12];
	setp.leu.f32 	%p50, %f101, %f102;
	@%p50 bra 	$L__BB0_84;
	st.local.f32 	[%rd6+8], %f102;
	st.local.f32 	[%rd6+12], %f101;
	mov.f32 	%f102, %f101;
$L__BB0_84:
	ld.local.f32 	%f103, [%rd6+16];
	setp.leu.f32 	%p51, %f102, %f103;
	@%p51 bra 	$L__BB0_86;
	st.local.f32 	[%rd6+12], %f103;
	st.local.f32 	[%rd6+16], %f102;
	mov.f32 	%f103, %f102;
$L__BB0_86:
	ld.local.f32 	%f104, [%rd6+20];
	setp.leu.f32 	%p52, %f103, %f104;
	@%p52 bra 	$L__BB0_88;
	st.local.f32 	[%rd6+16], %f104;
	st.local.f32 	[%rd6+20], %f103;
	mov.f32 	%f104, %f103;
$L__BB0_88:
	ld.local.f32 	%f105, [%rd6+24];
	setp.leu.f32 	%p53, %f104, %f105;
	@%p53 bra 	$L__BB0_90;
	st.local.f32 	[%rd6+20], %f105;
	st.local.f32 	[%rd6+24], %f104;
	mov.f32 	%f105, %f104;
$L__BB0_90:
	ld.local.f32 	%f106, [%rd6+28];
	setp.leu.f32 	%p54, %f105, %f106;
	@%p54 bra 	$L__BB0_92;
	st.local.f32 	[%rd6+24], %f106;
	st.local.f32 	[%rd6+28], %f105;
	mov.f32 	%f106, %f105;
$L__BB0_92:
	add.s32 	%r135, %r135, 8;
	ld.local.f32 	%f52, [%rd6+32];
	setp.leu.f32 	%p55, %f106, %f52;
	@%p55 bra 	$L__BB0_94;
	st.local.f32 	[%rd6+28], %f52;
	st.local.f32 	[%rd6+32], %f106;
$L__BB0_94:
	and.b32  	%r105, %r71, 7;
	setp.eq.s32 	%p56, %r105, 0;
	@%p56 bra 	$L__BB0_113;
	sub.s16 	%rs8, 4, %rs9;
	cvt.u32.u16 	%r106, %rs8;
	and.b32  	%r107, %r106, 7;
	and.b32  	%r74, %r106, 3;
	add.s32 	%r108, %r107, -1;
	setp.lt.u32 	%p57, %r108, 3;
	@%p57 bra 	$L__BB0_104;
	mul.wide.u32 	%rd74, %r135, 4;
	add.s64 	%rd7, %rd1, %rd74;
	ld.local.f32 	%f53, [%rd7];
	ld.local.f32 	%f107, [%rd7+4];
	setp.leu.f32 	%p58, %f53, %f107;
	@%p58 bra 	$L__BB0_98;
	st.local.f32 	[%rd7], %f107;
	st.local.f32 	[%rd7+4], %f53;
	mov.f32 	%f107, %f53;
$L__BB0_98:
	ld.local.f32 	%f108, [%rd7+8];
	setp.leu.f32 	%p59, %f107, %f108;
	@%p59 bra 	$L__BB0_100;
	st.local.f32 	[%rd7+4], %f108;
	st.local.f32 	[%rd7+8], %f107;
	mov.f32 	%f108, %f107;
$L__BB0_100:
	ld.local.f32 	%f109, [%rd7+12];
	setp.leu.f32 	%p60, %f108, %f109;
	@%p60 bra 	$L__BB0_102;
	st.local.f32 	[%rd7+8], %f109;
	st.local.f32 	[%rd7+12], %f108;
	mov.f32 	%f109, %f108;
$L__BB0_102:
	add.s32 	%r135, %r135, 4;
	ld.local.f32 	%f60, [%rd7+16];
	setp.leu.f32 	%p61, %f109, %f60;
	@%p61 bra 	$L__BB0_104;
	st.local.f32 	[%rd7+12], %f60;
	st.local.f32 	[%rd7+16], %f109;
$L__BB0_104:
	setp.eq.s32 	%p62, %r74, 0;
	@%p62 bra 	$L__BB0_113;
	mul.wide.u32 	%rd75, %r135, 4;
	add.s64 	%rd8, %rd1, %rd75;
	ld.local.f32 	%f61, [%rd8];
	ld.local.f32 	%f110, [%rd8+4];
	setp.leu.f32 	%p63, %f61, %f110;
	@%p63 bra 	$L__BB0_107;
	st.local.f32 	[%rd8], %f110;
	st.local.f32 	[%rd8+4], %f61;
	mov.f32 	%f110, %f61;
$L__BB0_107:
	setp.eq.s32 	%p64, %r74, 1;
	@%p64 bra 	$L__BB0_113;
	ld.local.f32 	%f111, [%rd8+8];
	setp.leu.f32 	%p65, %f110, %f111;
	@%p65 bra 	$L__BB0_110;
	st.local.f32 	[%rd8+4], %f111;
	st.local.f32 	[%rd8+8], %f110;
	mov.f32 	%f111, %f110;
$L__BB0_110:
	setp.eq.s32 	%p66, %r74, 2;
	@%p66 bra 	$L__BB0_113;
	ld.local.f32 	%f66, [%rd8+12];
	setp.leu.f32 	%p67, %f111, %f66;
	@%p67 bra 	$L__BB0_113;
	st.local.f32 	[%rd8+8], %f66;
	st.local.f32 	[%rd8+12], %f111;
$L__BB0_113:
	add.s32 	%r132, %r132, 1;
	add.s32 	%r131, %r131, -1;
	setp.ne.s32 	%p68, %r132, 100;
	add.s16 	%rs10, %rs10, 1;
	add.s16 	%rs9, %rs9, 1;
	@%p68 bra 	$L__BB0_41;
	ld.local.f32 	%f82, [%rd1+200];
	cvta.to.global.u64 	%rd76, %rd10;
	mul.wide.u32 	%rd77, %r2, 4;
	add.s64 	%rd78, %rd76, %rd77;
	st.global.f32 	[%rd78], %f82;
$L__BB0_115:
	bar.sync 	0;
	ret;

}
	// .globl	_Z8blincorrPfS_
.visible .entry _Z8blincorrPfS_(
	.param .u64 .ptr .align 1 _Z8blincorrPfS__param_0,
	.param .u64 .ptr .align 1 _Z8blincorrPfS__param_1
)
{
	.reg .pred 	%p<2>;
	.reg .b32 	%r<6>;
	.reg .b32 	%f<4>;
	.reg .b64 	%rd<8>;

	ld.param.u64 	%rd1, [_Z8blincorrPfS__param_0];
	ld.param.u64 	%rd2, [_Z8blincorrPfS__param_1];
	mov.u32 	%r1, %tid.x;
	setp.gt.u32 	%p1, %r1, 249;
	@%p1 bra 	$L__BB1_2;
	cvta.to.global.u64 	%rd3, %rd1;
	cvta.to.global.u64 	%rd4, %rd2;
	mov.u32 	%r2, %ctaid.x;
	mul.lo.s32 	%r3, %r2, 1000;
	shr.u32 	%r4, %r3, 2;
	add.s32 	%r5, %r4, %r1;
	mul.wide.u32 	%rd5, %r5, 4;
	add.s64 	%rd6, %rd3, %rd5;
	ld.global.f32 	%f1, [%rd6];
	add.s64 	%rd7, %rd4, %rd5;
	ld.global.f32 	%f2, [%rd7];
	sub.f32 	%f3, %f1, %f2;
	st.global.f32 	[%rd6], %f3;
$L__BB1_2:
	bar.sync 	0;
	ret;

}
	// .globl	_Z5flaggPfS_f
.visible .entry _Z5flaggPfS_f(
	.param .u64 .ptr .align 1 _Z5flaggPfS_f_param_0,
	.param .u64 .ptr .align 1 _Z5flaggPfS_f_param_1,
	.param .f32 _Z5flaggPfS_f_param_2
)
{
	.local .align 16 .b8 	__local_depot2[8000];
	.reg .b64 	%SP;
	.reg .b64 	%SPL;
	.reg .pred 	%p<106>;
	.reg .b16 	%rs<21>;
	.reg .b32 	%r<94>;
	.reg .b32 	%f<241>;
	.reg .b64 	%rd<54>;
	.reg .b64 	%fd<3>;

	mov.u64 	%SPL, __local_depot2;
	ld.param.u64 	%rd25, [_Z5flaggPfS_f_param_0];
	ld.param.u64 	%rd26, [_Z5flaggPfS_f_param_1];
	ld.param.f32 	%f133, [_Z5flaggPfS_f_param_2];
	cvta.to.global.u64 	%rd1, %rd26;
	cvta.to.global.u64 	%rd2, %rd25;
	add.u64 	%rd3, %SPL, 0;
	add.u64 	%rd4, %SPL, 0;
	add.u64 	%rd5, %SPL, 4000;
	mov.u32 	%r45, %ctaid.x;
	mul.lo.s32 	%r1, %r45, 1000;
	mul.wide.u32 	%rd30, %r1, 4;
	add.s64 	%rd6, %rd2, %rd30;
	mov.f32 	%f134, 0f00000000;
	st.local.v4.f32 	[%rd4], {%f134, %f134, %f134, %f134};
	st.local.v4.f32 	[%rd4+16], {%f134, %f134, %f134, %f134};
	add.s64 	%rd7, %rd4, 32;
	st.local.v4.f32 	[%rd4+32], {%f134, %f134, %f134, %f134};
	st.local.v4.f32 	[%rd4+48], {%f134, %f134, %f134, %f134};
	st.local.v4.f32 	[%rd4+64], {%f134, %f134, %f134, %f134};
	st.local.v4.f32 	[%rd4+80], {%f134, %f134, %f134, %f134};
	st.local.v4.f32 	[%rd4+96], {%f134, %f134, %f134, %f134};
	st.local.v4.f32 	[%rd4+112], {%f134, %f134, %f134, %f134};
	st.local.v4.f32 	[%rd4+128], {%f134, %f134, %f134, %f134};
	st.local.v4.f32 	[%rd4+144], {%f134, %f134, %f134, %f134};
	st.local.v4.f32 	[%rd4+160], {%f134, %f134, %f134, %f134};
	st.local.v4.f32 	[%rd4+176], {%f134, %f134, %f134, %f134};
	st.local.v4.f32 	[%rd4+192], {%f134, %f134, %f134, %f134};
	st.local.v4.f32 	[%rd4+208], {%f134, %f134, %f134, %f134};
	st.local.v4.f32 	[%rd4+224], {%f134, %f134, %f134, %f134};
	st.local.v4.f32 	[%rd4+240], {%f134, %f134, %f134, %f134};
	st.local.v4.f32 	[%rd4+256], {%f134, %f134, %f134, %f134};
	st.local.v4.f32 	[%rd4+272], {%f134, %f134, %f134, %f134};
	st.local.v4.f32 	[%rd4+288], {%f134, %f134, %f134, %f134};
	st.local.v4.f32 	[%rd4+304], {%f134, %f134, %f134, %f134};
	st.local.v4.f32 	[%rd4+320], {%f134, %f134, %f134, %f134};
	st.local.v4.f32 	[%rd4+336], {%f134, %f134, %f134, %f134};
	st.local.v4.f32 	[%rd4+352], {%f134, %f134, %f134, %f134};
	st.local.v4.f32 	[%rd4+368], {%f134, %f134, %f134, %f134};
	st.local.v4.f32 	[%rd4+384], {%f134, %f134, %f134, %f134};
	st.local.v4.f32 	[%rd4+400], {%f134, %f134, %f134, %f134};
	st.local.v4.f32 	[%rd4+416], {%f134, %f134, %f134, %f134};
	st.local.v4.f32 	[%rd4+432], {%f134, %f134, %f134, %f134};
	st.local.v4.f32 	[%rd4+448], {%f134, %f134, %f134, %f134};
	st.local.v4.f32 	[%rd4+464], {%f134, %f134, %f134, %f134};
	st.local.v4.f32 	[%rd4+480], {%f134, %f134, %f134, %f134};
	st.local.v4.f32 	[%rd4+496], {%f134, %f134, %f134, %f134};
	st.local.v4.f32 	[%rd4+512], {%f134, %f134, %f134, %f134};
	st.local.v4.f32 	[%rd4+528], {%f134, %f134, %f134, %f134};
	st.local.v4.f32 	[%rd4+544], {%f134, %f134, %f134, %f134};
	st.local.v4.f32 	[%rd4+560], {%f134, %f134, %f134, %f134};
	st.local.v4.f32 	[%rd4+576], {%f134, %f134, %f134, %f134};
	st.local.v4.f32 	[%rd4+592], {%f134, %f134, %f134, %f134};
	st.local.v4.f32 	[%rd4+608], {%f134, %f134, %f134, %f134};
	st.local.v4.f32 	[%rd4+624], {%f134, %f134, %f134, %f134};
	st.local.v4.f32 	[%rd4+640], {%f134, %f134, %f134, %f134};
	st.local.v4.f32 	[%rd4+656], {%f134, %f134, %f134, %f134};
	st.local.v4.f32 	[%rd4+672], {%f134, %f134, %f134, %f134};
	st.local.v4.f32 	[%rd4+688], {%f134, %f134, %f134, %f134};
	st.local.v4.f32 	[%rd4+704], {%f134, %f134, %f134, %f134};
	st.local.v4.f32 	[%rd4+720], {%f134, %f134, %f134, %f134};
	st.local.v4.f32 	[%rd4+736], {%f134, %f134, %f134, %f134};
	st.local.v4.f32 	[%rd4+752], {%f134, %f134, %f134, %f134};
	st.local.v4.f32 	[%rd4+768], {%f134, %f134, %f134, %f134};
	st.local.v4.f32 	[%rd4+784], {%f134, %f134, %f134, %f134};
	st.local.v4.f32 	[%rd4+800], {%f134, %f134, %f134, %f134};
	st.local.v4.f32 	[%rd4+816], {%f134, %f134, %f134, %f134};
	st.local.v4.f32 	[%rd4+832], {%f134, %f134, %f134, %f134};
	st.local.v4.f32 	[%rd4+848], {%f134, %f134, %f134, %f134};
	st.local.v4.f32 	[%rd4+864], {%f134, %f134, %f134, %f134};
	st.local.v4.f32 	[%rd4+880], {%f134, %f134, %f134, %f134};
	st.local.v4.f32 	[%rd4+896], {%f134, %f134, %f134, %f134};
	st.local.v4.f32 	[%rd4+912], {%f134, %f134, %f134, %f134};
	st.local.v4.f32 	[%rd4+928], {%f134, %f134, %f134, %f134};
	st.local.v4.f32 	[%rd4+944], {%f134, %f134, %f134, %f134};
	st.local.v4.f32 	[%rd4+960], {%f134, %f134, %f134, %f134};
	st.local.v4.f32 	[%rd4+976], {%f134, %f134, %f134, %f134};
	st.local.v4.f32 	[%rd4+992], {%f134, %f134, %f134, %f134};
	st.local.v4.f32 	[%rd4+1008], {%f134, %f134, %f134, %f134};
	st.local.v4.f32 	[%rd4+1024], {%f134, %f134, %f134, %f134};
	st.local.v4.f32 	[%rd4+1040], {%f134, %f134, %f134, %f134};
	st.local.v4.f32 	[%rd4+1056], {%f134, %f134, %f134, %f134};
	st.local.v4.f32 	[%rd4+1072], {%f134, %f134, %f134, %f134};
	st.local.v4.f32 	[%rd4+1088], {%f134, %f134, %f134, %f134};
	st.local.v4.f32 	[%rd4+1104], {%f134, %f134, %f134, %f134};
	st.local.v4.f32 	[%rd4+1120], {%f134, %f134, %f134, %f134};
	st.local.v4.f32 	[%rd4+1136], {%f134, %f134, %f134, %f134};
	st.local.v4.f32 	[%rd4+1152], {%f134, %f134, %f134, %f134};
	st.local.v4.f32 	[%rd4+1168], {%f134, %f134, %f134, %f134};
	st.local.v4.f32 	[%rd4+1184], {%f134, %f134, %f134, %f134};
	st.local.v4.f32 	[%rd4+1200], {%f134, %f134, %f134, %f134};
	st.local.v4.f32 	[%rd4+1216], {%f134, %f134, %f134, %f134};
	st.local.v4.f32 	[%rd4+1232], {%f134, %f134, %f134, %f134};
	st.local.v4.f32 	[%rd4+1248], {%f134, %f134, %f134, %f134};
	st.local.v4.f32 	[%rd4+1264], {%f134, %f134, %f134, %f134};
	st.local.v4.f32 	[%rd4+1280], {%f134, %f134, %f134, %f134};
	st.local.v4.f32 	[%rd4+1296], {%f134, %f134, %f134, %f134};
	st.local.v4.f32 	[%rd4+1312], {%f134, %f134, %f134, %f134};
	st.local.v4.f32 	[%rd4+1328], {%f134, %f134, %f134, %f134};
	st.local.v4.f32 	[%rd4+1344], {%f134, %f134, %f134, %f134};
	st.local.v4.f32 	[%rd4+1360], {%f134, %f134, %f134, %f134};
	st.local.v4.f32 	[%rd4+1376], {%f134, %f134, %f134, %f134};
	st.local.v4.f32 	[%rd4+1392], {%f134, %f134, %f134, %f134};
	st.local.v4.f32 	[%rd4+1408], {%f134, %f134, %f134, %f134};
	st.local.v4.f32 	[%rd4+1424], {%f134, %f134, %f134, %f134};
	st.local.v4.f32 	[%rd4+1440], {%f134, %f134, %f134, %f134};
	st.local.v4.f32 	[%rd4+1456], {%f134, %f134, %f134, %f134};
	st.local.v4.f32 	[%rd4+1472], {%f134, %f134, %f134, %f134};
	st.local.v4.f32 	[%rd4+1488], {%f134, %f134, %f134, %f134};
	st.local.v4.f32 	[%rd4+1504], {%f134, %f134, %f134, %f134};
	st.local.v4.f32 	[%rd4+1520], {%f134, %f134, %f134, %f134};
	st.local.v4.f32 	[%rd4+1536], {%f134, %f134, %f134, %f134};
	st.local.v4.f32 	[%rd4+1552], {%f134, %f134, %f134, %f134};
	st.local.v4.f32 	[%rd4+1568], {%f134, %f134, %f134, %f134};
	st.local.v4.f32 	[%rd4+1584], {%f134, %f134, %f134, %f134};
	st.local.v4.f32 	[%rd4+1600], {%f134, %f134, %f134, %f134};
	st.local.v4.f32 	[%rd4+1616], {%f134, %f134, %f134, %f134};
	st.local.v4.f32 	[%rd4+1632], {%f134, %f134, %f134, %f134};
	st.local.v4.f32 	[%rd4+1648], {%f134, %f134, %f134, %f134};
	st.local.v4.f32 	[%rd4+1664], {%f134, %f134, %f134, %f134};
	st.local.v4.f32 	[%rd4+1680], {%f134, %f134, %f134, %f134};
	st.local.v4.f32 	[%rd4+1696], {%f134, %f134, %f134, %f134};
	st.local.v4.f32 	[%rd4+1712], {%f134, %f134, %f134, %f134};
	st.local.v4.f32 	[%rd4+1728], {%f134, %f134, %f134, %f134};
	st.local.v4.f32 	[%rd4+1744], {%f134, %f134, %f134, %f134};
	st.local.v4.f32 	[%rd4+1760], {%f134, %f134, %f134, %f134};
	st.local.v4.f32 	[%rd4+1776], {%f134, %f134, %f134, %f134};
	st.local.v4.f32 	[%rd4+1792], {%f134, %f134, %f134, %f134};
	st.local.v4.f32 	[%rd4+1808], {%f134, %f134, %f134, %f134};
	st.local.v4.f32 	[%rd4+1824], {%f134, %f134, %f134, %f134};
	st.local.v4.f32 	[%rd4+1840], {%f134, %f134, %f134, %f134};
	st.local.v4.f32 	[%rd4+1856], {%f134, %f134, %f134, %f134};
	st.local.v4.f32 	[%rd4+1872], {%f134, %f134, %f134, %f134};
	st.local.v4.f32 	[%rd4+1888], {%f134, %f134, %f134, %f134};
	st.local.v4.f32 	[%rd4+1904], {%f134, %f134, %f134, %f134};
	st.local.v4.f32 	[%rd4+1920], {%f134, %f134, %f134, %f134};
	st.local.v4.f32 	[%rd4+1936], {%f134, %f134, %f134, %f134};
	st.local.v4.f32 	[%rd4+1952], {%f134, %f134, %f134, %f134};
	st.local.v4.f32 	[%rd4+1968], {%f134, %f134, %f134, %f134};
	st.local.v4.f32 	[%rd4+1984], {%f134, %f134, %f134, %f134};
	st.local.v4.f32 	[%rd4+2000], {%f134, %f134, %f134, %f134};
	st.local.v4.f32 	[%rd4+2016], {%f134, %f134, %f134, %f134};
	st.local.v4.f32 	[%rd4+2032], {%f134, %f134, %f134, %f134};
	st.local.v4.f32 	[%rd4+2048], {%f134, %f134, %f134, %f134};
	st.local.v4.f32 	[%rd4+2064], {%f134, %f134, %f134, %f134};
	st.local.v4.f32 	[%rd4+2080], {%f134, %f134, %f134, %f134};
	st.local.v4.f32 	[%rd4+2096], {%f134, %f134, %f134, %f134};
	st.local.v4.f32 	[%rd4+2112], {%f134, %f134, %f134, %f134};
	st.local.v4.f32 	[%rd4+2128], {%f134, %f134, %f134, %f134};
	st.local.v4.f32 	[%rd4+2144], {%f134, %f134, %f134, %f134};
	st.local.v4.f32 	[%rd4+2160], {%f134, %f134, %f134, %f134};
	st.local.v4.f32 	[%rd4+2176], {%f134, %f134, %f134, %f134};
	st.local.v4.f32 	[%rd4+2192], {%f134, %f134, %f134, %f134};
	st.local.v4.f32 	[%rd4+2208], {%f134, %f134, %f134, %f134};
	st.local.v4.f32 	[%rd4+2224], {%f134, %f134, %f134, %f134};
	st.local.v4.f32 	[%rd4+2240], {%f134, %f134, %f134, %f134};
	st.local.v4.f32 	[%rd4+2256], {%f134, %f134, %f134, %f134};
	st.local.v4.f32 	[%rd4+2272], {%f134, %f134, %f134, %f134};
	st.local.v4.f32 	[%rd4+2288], {%f134, %f134, %f134, %f134};
	st.local.v4.f32 	[%rd4+2304], {%f134, %f134, %f134, %f134};
	st.local.v4.f32 	[%rd4+2320], {%f134, %f134, %f134, %f134};
	st.local.v4.f32 	[%rd4+2336], {%f134, %f134, %f134, %f134};
	st.local.v4.f32 	[%rd4+2352], {%f134, %f134, %f134, %f134};
	st.local.v4.f32 	[%rd4+2368], {%f134, %f134, %f134, %f134};
	st.local.v4.f32 	[%rd4+2384], {%f134, %f134, %f134, %f134};
	st.local.v4.f32 	[%rd4+2400], {%f134, %f134, %f134, %f134};
	st.local.v4.f32 	[%rd4+2416], {%f134, %f134, %f134, %f134};
	st.local.v4.f32 	[%rd4+2432], {%f134, %f134, %f134, %f134};
	st.local.v4.f32 	[%rd4+2448], {%f134, %f134, %f134, %f134};
	st.local.v4.f32 	[%rd4+2464], {%f134, %f134, %f134, %f134};
	st.local.v4.f32 	[%rd4+2480], {%f134, %f134, %f134, %f134};
	st.local.v4.f32 	[%rd4+2496], {%f134, %f134, %f134, %f134};
	st.local.v4.f32 	[%rd4+2512], {%f134, %f134, %f134, %f134};
	st.local.v4.f32 	[%rd4+2528], {%f134, %f134, %f134, %f134};
	st.local.v4.f32 	[%rd4+2544], {%f134, %f134, %f134, %f134};
	st.local.v4.f32 	[%rd4+2560], {%f134, %f134, %f134, %f134};
	st.local.v4.f32 	[%rd4+2576], {%f134, %f134, %f134, %f134};
	st.local.v4.f32 	[%rd4+2592], {%f134, %f134, %f134, %f134};
	st.local.v4.f32 	[%rd4+2608], {%f134, %f134, %f134, %f134};
	st.local.v4.f32 	[%rd4+2624], {%f134, %f134, %f134, %f134};
	st.local.v4.f32 	[%rd4+2640], {%f134, %f134, %f134, %f134};
	st.local.v4.f32 	[%rd4+2656], {%f134, %f134, %f134, %f134};
	st.local.v4.f32 	[%rd4+2672], {%f134, %f134, %f134, %f134};
	st.local.v4.f32 	[%rd4+2688], {%f134, %f134, %f134, %f134};
	st.local.v4.f32 	[%rd4+2704], {%f134, %f134, %f134, %f134};
	st.local.v4.f32 	[%rd4+2720], {%f134, %f134, %f134, %f134};
	st.local.v4.f32 	[%rd4+2736], {%f134, %f134, %f134, %f134};
	st.local.v4.f32 	[%rd4+2752], {%f134, %f134, %f134, %f134};
	st.local.v4.f32 	[%rd4+2768], {%f134, %f134, %f134, %f134};
	st.local.v4.f32 	[%rd4+2784], {%f134, %f134, %f134, %f134};
	st.local.v4.f32 	[%rd4+2800], {%f134, %f134, %f134, %f134};
	st.local.v4.f32 	[%rd4+2816], {%f134, %f134, %f134, %f134};
	st.local.v4.f32 	[%rd4+2832], {%f134, %f134, %f134, %f134};
	st.local.v4.f32 	[%rd4+2848], {%f134, %f134, %f134, %f134};
	st.local.v4.f32 	[%rd4+2864], {%f134, %f134, %f134, %f134};
	st.local.v4.f32 	[%rd4+2880], {%f134, %f134, %f134, %f134};
	st.local.v4.f32 	[%rd4+2896], {%f134, %f134, %f134, %f134};
	st.local.v4.f32 	[%rd4+2912], {%f134, %f134, %f134, %f134};
	st.local.v4.f32 	[%rd4+2928], {%f134, %f134, %f134, %f134};
	st.local.v4.f32 	[%rd4+2944], {%f134, %f134, %f134, %f134};
	st.local.v4.f32 	[%rd4+2960], {%f134, %f134, %f134, %f134};
	st.local.v4.f32 	[%rd4+2976], {%f134, %f134, %f134, %f134};
	st.local.v4.f32 	[%rd4+2992], {%f134, %f134, %f134, %f134};
	st.local.v4.f32 	[%rd4+3008], {%f134, %f134, %f134, %f134};
	st.local.v4.f32 	[%rd4+3024], {%f134, %f134, %f134, %f134};
	st.local.v4.f32 	[%rd4+3040], {%f134, %f134, %f134, %f134};
	st.local.v4.f32 	[%rd4+3056], {%f134, %f134, %f134, %f134};
	st.local.v4.f32 	[%rd4+3072], {%f134, %f134, %f134, %f134};
	st.local.v4.f32 	[%rd4+3088], {%f134, %f134, %f134, %f134};
	st.local.v4.f32 	[%rd4+3104], {%f134, %f134, %f134, %f134};
	st.local.v4.f32 	[%rd4+3120], {%f134, %f134, %f134, %f134};
	st.local.v4.f32 	[%rd4+3136], {%f134, %f134, %f134, %f134};
	st.local.v4.f32 	[%rd4+3152], {%f134, %f134, %f134, %f134};
	st.local.v4.f32 	[%rd4+3168], {%f134, %f134, %f134, %f134};
	st.local.v4.f32 	[%rd4+3184], {%f134, %f134, %f134, %f134};
	st.local.v4.f32 	[%rd4+3200], {%f134, %f134, %f134, %f134};
	st.local.v4.f32 	[%rd4+3216], {%f134, %f134, %f134, %f134};
	st.local.v4.f32 	[%rd4+3232], {%f134, %f134, %f134, %f134};
	st.local.v4.f32 	[%rd4+3248], {%f134, %f134, %f134, %f134};
	st.local.v4.f32 	[%rd4+3264], {%f134, %f134, %f134, %f134};
	st.local.v4.f32 	[%rd4+3280], {%f134, %f134, %f134, %f134};
	st.local.v4.f32 	[%rd4+3296], {%f134, %f134, %f134, %f134};
	st.local.v4.f32 	[%rd4+3312], {%f134, %f134, %f134, %f134};
	st.local.v4.f32 	[%rd4+3328], {%f134, %f134, %f134, %f134};
	st.local.v4.f32 	[%rd4+3344], {%f134, %f134, %f134, %f134};
	st.local.v4.f32 	[%rd4+3360], {%f134, %f134, %f134, %f134};
	st.local.v4.f32 	[%rd4+3376], {%f134, %f134, %f134, %f134};
	st.local.v4.f32 	[%rd4+3392], {%f134, %f134, %f134, %f134};
	st.local.v4.f32 	[%rd4+3408], {%f134, %f134, %f134, %f134};
	st.local.v4.f32 	[%rd4+3424], {%f134, %f134, %f134, %f134};
	st.local.v4.f32 	[%rd4+3440], {%f134, %f134, %f134, %f134};
	st.local.v4.f32 	[%rd4+3456], {%f134, %f134, %f134, %f134};
	st.local.v4.f32 	[%rd4+3472], {%f134, %f134, %f134, %f134};
	st.local.v4.f32 	[%rd4+3488], {%f134, %f134, %f134, %f134};
	st.local.v4.f32 	[%rd4+3504], {%f134, %f134, %f134, %f134};
	st.local.v4.f32 	[%rd4+3520], {%f134, %f134, %f134, %f134};
	st.local.v4.f32 	[%rd4+3536], {%f134, %f134, %f134, %f134};
	st.local.v4.f32 	[%rd4+3552], {%f134, %f134, %f134, %f134};
	st.local.v4.f32 	[%rd4+3568], {%f134, %f134, %f134, %f134};
	st.local.v4.f32 	[%rd4+3584], {%f134, %f134, %f134, %f134};
	st.local.v4.f32 	[%rd4+3600], {%f134, %f134, %f134, %f134};
	st.local.v4.f32 	[%rd4+3616], {%f134, %f134, %f134, %f134};
	st.local.v4.f32 	[%rd4+3632], {%f134, %f134, %f134, %f134};
	st.local.v4.f32 	[%rd4+3648], {%f134, %f134, %f134, %f134};
	st.local.v4.f32 	[%rd4+3664], {%f134, %f134, %f134, %f134};
	st.local.v4.f32 	[%rd4+3680], {%f134, %f134, %f134, %f134};
	st.local.v4.f32 	[%rd4+3696], {%f134, %f134, %f134, %f134};
	st.local.v4.f32 	[%rd4+3712], {%f134, %f134, %f134, %f134};
	st.local.v4.f32 	[%rd4+3728], {%f134, %f134, %f134, %f134};
	st.local.v4.f32 	[%rd4+3744], {%f134, %f134, %f134, %f134};
	st.local.v4.f32 	[%rd4+3760], {%f134, %f134, %f134, %f134};
	st.local.v4.f32 	[%rd4+3776], {%f134, %f134, %f134, %f134};
	st.local.v4.f32 	[%rd4+3792], {%f134, %f134, %f134, %f134};
	st.local.v4.f32 	[%rd4+3808], {%f134, %f134, %f134, %f134};
	st.local.v4.f32 	[%rd4+3824], {%f134, %f134, %f134, %f134};
	st.local.v4.f32 	[%rd4+3840], {%f134, %f134, %f134, %f134};
	st.local.v4.f32 	[%rd4+3856], {%f134, %f134, %f134, %f134};
	st.local.v4.f32 	[%rd4+3872], {%f134, %f134, %f134, %f134};
	st.local.v4.f32 	[%rd4+3888], {%f134, %f134, %f134, %f134};
	st.local.v4.f32 	[%rd4+3904], {%f134, %f134, %f134, %f134};
	st.local.v4.f32 	[%rd4+3920], {%f134, %f134, %f134, %f134};
	st.local.v4.f32 	[%rd4+3936], {%f134, %f134, %f134, %f134};
	st.local.v4.f32 	[%rd4+3952], {%f134, %f134, %f134, %f134};
	st.local.v4.f32 	[%rd4+3968], {%f134, %f134, %f134, %f134};
	st.local.v4.f32 	[%rd4+3984], {%f134, %f134, %f134, %f134};
	mov.b32 	%r77, 0;
$L__BB2_1:
	mul.wide.u32 	%rd31, %r77, 4;
	add.s64 	%rd32, %rd6, %rd31;
	ld.global.f32 	%f135, [%rd32];
	add.s64 	%rd33, %rd4, %rd31;
	ld.global.f32 	%f136, [%rd32+4];
	ld.global.f32 	%f137, [%rd32+8];
	ld.global.f32 	%f138, [%rd32+12];
	st.local.v4.f32 	[%rd33], {%f135, %f136, %f137, %f138};
	ld.global.f32 	%f139, [%rd32+16];
	ld.global.f32 	%f140, [%rd32+20];
	ld.global.f32 	%f141, [%rd32+24];
	ld.global.f32 	%f142, [%rd32+28];
	st.local.v4.f32 	[%rd33+16], {%f139, %f140, %f141, %f142};
	add.s32 	%r77, %r77, 8;
	setp.ne.s32 	%p1, %r77, 1000;
	@%p1 bra 	$L__BB2_1;
	mov.b32 	%r79, 0;
	mov.b32 	%r78, 999;
	mov.b16 	%rs17, 0;
	mov.u16 	%rs18, %rs17;
$L__BB2_3:
	add.s32 	%r49, %r79, -984;
	setp.lt.u32 	%p2, %r49, 15;
	mov.b32 	%r82, 0;
	@%p2 bra 	$L__BB2_38;
	and.b32  	%r82, %r78, -16;
	ld.local.f32 	%f183, [%rd4];
	neg.s32 	%r80, %r82;
	mov.u64 	%rd50, %rd7;
$L__BB2_5:
	.pragma "nounroll";
	ld.local.f32 	%f184, [%rd50+-28];
	setp.leu.f32 	%p3, %f183, %f184;
	@%p3 bra 	$L__BB2_7;
	st.local.v2.f32 	[%rd50+-32], {%f184, %f183};
	mov.f32 	%f184, %f183;
$L__BB2_7:
	ld.local.f32 	%f185, [%rd50+-24];
	setp.leu.f32 	%p4, %f184, %f185;
	@%p4 bra 	$L__BB2_9;
	st.local.f32 	[%rd50+-28], %f185;
	st.local.f32 	[%rd50+-24], %f184;
	mov.f32 	%f185, %f184;
$L__BB2_9:
	ld.local.f32 	%f186, [%rd50+-20];
	setp.leu.f32 	%p5, %f185, %f186;
	@%p5 bra 	$L__BB2_11;
	st.local.v2.f32 	[%rd50+-24], {%f186, %f185};
	mov.f32 	%f186, %f185;
$L__BB2_11:
	ld.local.f32 	%f187, [%rd50+-16];
	setp.leu.f32 	%p6, %f186, %f187;
	@%p6 bra 	$L__BB2_13;
	st.local.f32 	[%rd50+-20], %f187;
	st.local.f32 	[%rd50+-16], %f186;
	mov.f32 	%f187, %f186;
$L__BB2_13:
	ld.local.f32 	%f188, [%rd50+-12];
	setp.leu.f32 	%p7, %f187, %f188;
	@%p7 bra 	$L__BB2_15;
	st.local.v2.f32 	[%rd50+-16], {%f188, %f187};
	mov.f32 	%f188, %f187;
$L__BB2_15:
	ld.local.f32 	%f189, [%rd50+-8];
	setp.leu.f32 	%p8, %f188, %f189;
	@%p8 bra 	$L__BB2_17;
	st.local.f32 	[%rd50+-12], %f189;
	st.local.f32 	[%rd50+-8], %f188;
	mov.f32 	%f189, %f188;
$L__BB2_17:
	ld.local.f32 	%f190, [%rd50+-4];
	setp.leu.f32 	%p9, %f189, %f190;
	@%p9 bra 	$L__BB2_19;
	st.local.v2.f32 	[%rd50+-8], {%f190, %f189};
	mov.f32 	%f190, %f189;
$L__BB2_19:
	ld.local.f32 	%f191, [%rd50];
	setp.leu.f32 	%p10, %f190, %f191;
	@%p10 bra 	$L__BB2_21;
	st.local.f32 	[%rd50+-4], %f191;
	st.local.f32 	[%rd50], %f190;
	mov.f32 	%f191, %f190;
$L__BB2_21:
	ld.local.f32 	%f192, [%rd50+4];
	setp.leu.f32 	%p11, %f191, %f192;
	@%p11 bra 	$L__BB2_23;
	st.local.v2.f32 	[%rd50], {%f192, %f191};
	mov.f32 	%f192, %f191;
$L__BB2_23:
	ld.local.f32 	%f193, [%rd50+8];
	setp.leu.f32 	%p12, %f192, %f193;
	@%p12 bra 	$L__BB2_25;
	st.local.f32 	[%rd50+4], %f193;
	st.local.f32 	[%rd50+8], %f192;
	mov.f32 	%f193, %f192;
$L__BB2_25:
	ld.local.f32 	%f194, [%rd50+12];
	setp.leu.f32 	%p13, %f193, %f194;
	@%p13 bra 	$L__BB2_27;
	st.local.v2.f32 	[%rd50+8], {%f194, %f193};
	mov.f32 	%f194, %f193;
$L__BB2_27:
	ld.local.f32 	%f195, [%rd50+16];
	setp.leu.f32 	%p14, %f194, %f195;
	@%p14 bra 	$L__BB2_29;
	st.local.f32 	[%rd50+12], %f195;
	st.local.f32 	[%rd50+16], %f194;
	mov.f32 	%f195, %f194;
$L__BB2_29:
	ld.local.f32 	%f196, [%rd50+20];
	setp.leu.f32 	%p15, %f195, %f196;
	@%p15 bra 	$L__BB2_31;
	st.local.v2.f32 	[%rd50+16], {%f196, %f195};
	mov.f32 	%f196, %f195;
$L__BB2_31:
	ld.local.f32 	%f197, [%rd50+24];
	setp.leu.f32 	%p16, %f196, %f197;
	@%p16 bra 	$L__BB2_33;
	st.local.f32 	[%rd50+20], %f197;
	st.local.f32 	[%rd50+24], %f196;
	mov.f32 	%f197, %f196;
$L__BB2_33:
	ld.local.f32 	%f198, [%rd50+28];
	setp.leu.f32 	%p17, %f197, %f198;
	@%p17 bra 	$L__BB2_35;
	st.local.v2.f32 	[%rd50+24], {%f198, %f197};
	mov.f32 	%f198, %f197;
$L__BB2_35:
	ld.local.f32 	%f183, [%rd50+32];
	setp.leu.f32 	%p18, %f198, %f183;
	@%p18 bra 	$L__BB2_37;
	st.local.f32 	[%rd50+28], %f183;
	st.local.f32 	[%rd50+32], %f198;
	mov.f32 	%f183, %f198;
$L__BB2_37:
	add.s32 	%r80, %r80, 16;
	add.s64 	%rd50, %rd50, 64;
	setp.ne.s32 	%p19, %r80, 0;
	@%p19 bra 	$L__BB2_5;
$L__BB2_38:
	and.b32  	%r50, %r78, 15;
	setp.eq.s32 	%p20, %r50, 0;
	@%p20 bra 	$L__BB2_75;
	xor.b16  	%rs11, %rs18, 7;
	cvt.u32.u16 	%r51, %rs11;
	and.b32  	%r11, %r51, 15;
	add.s32 	%r52, %r11, -1;
	setp.lt.u32 	%p21, %r52, 7;
	@%p21 bra 	$L__BB2_56;
	mul.wide.u32 	%rd34, %r82, 4;
	add.s64 	%rd10, %rd4, %rd34;
	ld.local.f32 	%f35, [%rd10];
	ld.local.f32 	%f200, [%rd10+4];
	setp.leu.f32 	%p22, %f35, %f200;
	@%p22 bra 	$L__BB2_42;
	st.local.f32 	[%rd10], %f200;
	st.local.f32 	[%rd10+4], %f35;
	mov.f32 	%f200, %f35;
$L__BB2_42:
	ld.local.f32 	%f201, [%rd10+8];
	setp.leu.f32 	%p23, %f200, %f201;
	@%p23 bra 	$L__BB2_44;
	st.local.f32 	[%rd10+4], %f201;
	st.local.f32 	[%rd10+8], %f200;
	mov.f32 	%f201, %f200;
$L__BB2_44:
	ld.local.f32 	%f202, [%rd10+12];
	setp.leu.f32 	%p24, %f201, %f202;
	@%p24 bra 	$L__BB2_46;
	st.local.f32 	[%rd10+8], %f202;
	st.local.f32 	[%rd10+12], %f201;
	mov.f32 	%f202, %f201;
$L__BB2_46:
	ld.local.f32 	%f203, [%rd10+16];
	setp.leu.f32 	%p25, %f202, %f203;
	@%p25 bra 	$L__BB2_48;
	st.local.f32 	[%rd10+12], %f203;
	st.local.f32 	[%rd10+16], %f202;
	mov.f32 	%f203, %f202;
$L__BB2_48:
	ld.local.f32 	%f204, [%rd10+20];
	setp.leu.f32 	%p26, %f203, %f204;
	@%p26 bra 	$L__BB2_50;
	st.local.f32 	[%rd10+16], %f204;
	st.local.f32 	[%rd10+20], %f203;
	mov.f32 	%f204, %f203;
$L__BB2_50:
	ld.local.f32 	%f205, [%rd10+24];
	setp.leu.f32 	%p27, %f204, %f205;
	@%p27 bra 	$L__BB2_52;
	st.local.f32 	[%rd10+20], %f205;
	st.local.f32 	[%rd10+24], %f204;
	mov.f32 	%f205, %f204;
$L__BB2_52:
	ld.local.f32 	%f206, [%rd10+28];
	setp.leu.f32 	%p28, %f205, %f206;
	@%p28 bra 	$L__BB2_54;
	st.local.f32 	[%rd10+24], %f206;
	st.local.f32 	[%rd10+28], %f205;
	mov.f32 	%f206, %f205;
$L__BB2_54:
	add.s32 	%r82, %r82, 8;
	ld.local.f32 	%f50, [%rd10+32];
	setp.leu.f32 	%p29, %f206, %f50;
	@%p29 bra 	$L__BB2_56;
	st.local.f32 	[%rd10+28], %f50;
	st.local.f32 	[%rd10+32], %f206;
$L__BB2_56:
	and.b32  	%r53, %r11, 7;
	setp.eq.s32 	%p30, %r53, 0;
	@%p30 bra 	$L__BB2_75;
	not.b16 	%rs12, %rs17;
	cvt.u32.u16 	%r54, %rs12;
	and.b32  	%r55, %r54, 7;
	and.b32  	%r14, %r54, 3;
	add.s32 	%r56, %r55, -1;
	setp.lt.u32 	%p31, %r56, 3;
	@%p31 bra 	$L__BB2_66;
	mul.wide.u32 	%rd35, %r82, 4;
	add.s64 	%rd11, %rd4, %rd35;
	ld.local.f32 	%f51, [%rd11];
	ld.local.f32 	%f207, [%rd11+4];
	setp.leu.f32 	%p32, %f51, %f207;
	@%p32 bra 	$L__BB2_60;
	st.local.f32 	[%rd11], %f207;
	st.local.f32 	[%rd11+4], %f51;
	mov.f32 	%f207, %f51;
$L__BB2_60:
	ld.local.f32 	%f208, [%rd11+8];
	setp.leu.f32 	%p33, %f207, %f208;
	@%p33 bra 	$L__BB2_62;
	st.local.f32 	[%rd11+4], %f208;
	st.local.f32 	[%rd11+8], %f207;
	mov.f32 	%f208, %f207;
$L__BB2_62:
	ld.local.f32 	%f209, [%rd11+12];
	setp.leu.f32 	%p34, %f208, %f209;
	@%p34 bra 	$L__BB2_64;
	st.local.f32 	[%rd11+8], %f209;
	st.local.f32 	[%rd11+12], %f208;
	mov.f32 	%f209, %f208;
$L__BB2_64:
	add.s32 	%r82, %r82, 4;
	ld.local.f32 	%f58, [%rd11+16];
	setp.leu.f32 	%p35, %f209, %f58;
	@%p35 bra 	$L__BB2_66;
	st.local.f32 	[%rd11+12], %f58;
	st.local.f32 	[%rd11+16], %f209;
$L__BB2_66:
	setp.eq.s32 	%p36, %r14, 0;
	@%p36 bra 	$L__BB2_75;
	mul.wide.u32 	%rd36, %r82, 4;
	add.s64 	%rd12, %rd4, %rd36;
	ld.local.f32 	%f59, [%rd12];
	ld.local.f32 	%f210, [%rd12+4];
	setp.leu.f32 	%p37, %f59, %f210;
	@%p37 bra 	$L__BB2_69;
	st.local.f32 	[%rd12], %f210;
	st.local.f32 	[%rd12+4], %f59;
	mov.f32 	%f210, %f59;
$L__BB2_69:
	setp.eq.s32 	%p38, %r14, 1;
	@%p38 bra 	$L__BB2_75;
	ld.local.f32 	%f211, [%rd12+8];
	setp.leu.f32 	%p39, %f210, %f211;
	@%p39 bra 	$L__BB2_72;
	st.local.f32 	[%rd12+4], %f211;
	st.local.f32 	[%rd12+8], %f210;
	mov.f32 	%f211, %f210;
$L__BB2_72:
	setp.eq.s32 	%p40, %r14, 2;
	@%p40 bra 	$L__BB2_75;
	ld.local.f32 	%f64, [%rd12+12];
	setp.leu.f32 	%p41, %f211, %f64;
	@%p41 bra 	$L__BB2_75;
	st.local.f32 	[%rd12+8], %f64;
	st.local.f32 	[%rd12+12], %f211;
$L__BB2_75:
	add.s32 	%r79, %r79, 1;
	add.s32 	%r78, %r78, -1;
	setp.ne.s32 	%p42, %r79, 999;
	add.s16 	%rs18, %rs18, 1;
	add.s16 	%rs17, %rs17, 1;
	@%p42 bra 	$L__BB2_3;
	ld.local.f32 	%f65, [%rd4+1996];
	mov.b32 	%r84, 0;
$L__BB2_77:
	mul.wide.u32 	%rd37, %r84, 4;
	add.s64 	%rd38, %rd6, %rd37;
	ld.global.f32 	%f143, [%rd38];
	sub.f32 	%f144, %f143, %f65;
	abs.f32 	%f145, %f144;
	add.s64 	%rd39, %rd5, %rd37;
	ld.global.f32 	%f146, [%rd38+4];
	sub.f32 	%f147, %f146, %f65;
	abs.f32 	%f148, %f147;
	ld.global.f32 	%f149, [%rd38+8];
	sub.f32 	%f150, %f149, %f65;
	abs.f32 	%f151, %f150;
	ld.global.f32 	%f152, [%rd38+12];
	sub.f32 	%f153, %f152, %f65;
	abs.f32 	%f154, %f153;
	st.local.v4.f32 	[%rd39], {%f145, %f148, %f151, %f154};
	ld.global.f32 	%f155, [%rd38+16];
	sub.f32 	%f156, %f155, %f65;
	abs.f32 	%f157, %f156;
	ld.global.f32 	%f158, [%rd38+20];
	sub.f32 	%f159, %f158, %f65;
	abs.f32 	%f160, %f159;
	ld.global.f32 	%f161, [%rd38+24];
	sub.f32 	%f162, %f161, %f65;
	abs.f32 	%f163, %f162;
	ld.global.f32 	%f164, [%rd38+28];
	sub.f32 	%f165, %f164, %f65;
	abs.f32 	%f166, %f165;
	st.local.v4.f32 	[%rd39+16], {%f157, %f160, %f163, %f166};
	add.s32 	%r84, %r84, 8;
	setp.ne.s32 	%p43, %r84, 1000;
	@%p43 bra 	$L__BB2_77;
	mov.f32 	%f167, 0f00000000;
	st.local.v4.f32 	[%rd3], {%f167, %f167, %f167, %f167};
	st.local.v4.f32 	[%rd3+16], {%f167, %f167, %f167, %f167};
	add.s64 	%rd13, %rd3, 32;
	st.local.v4.f32 	[%rd3+32], {%f167, %f167, %f167, %f167};
	st.local.v4.f32 	[%rd3+48], {%f167, %f167, %f167, %f167};
	st.local.v4.f32 	[%rd3+64], {%f167, %f167, %f167, %f167};
	st.local.v4.f32 	[%rd3+80], {%f167, %f167, %f167, %f167};
	st.local.v4.f32 	[%rd3+96], {%f167, %f167, %f167, %f167};
	st.local.v4.f32 	[%rd3+112], {%f167, %f167, %f167, %f167};
	st.local.v4.f32 	[%rd3+128], {%f167, %f167, %f167, %f167};
	st.local.v4.f32 	[%rd3+144], {%f167, %f167, %f167, %f167};
	st.local.v4.f32 	[%rd3+160], {%f167, %f167, %f167, %f167};
	st.local.v4.f32 	[%rd3+176], {%f167, %f167, %f167, %f167};
	st.local.v4.f32 	[%rd3+192], {%f167, %f167, %f167, %f167};
	st.local.v4.f32 	[%rd3+208], {%f167, %f167, %f167, %f167};
	st.local.v4.f32 	[%rd3+224], {%f167, %f167, %f167, %f167};
	st.local.v4.f32 	[%rd3+240], {%f167, %f167, %f167, %f167};
	st.local.v4.f32 	[%rd3+256], {%f167, %f167, %f167, %f167};
	st.local.v4.f32 	[%rd3+272], {%f167, %f167, %f167, %f167};
	st.local.v4.f32 	[%rd3+288], {%f167, %f167, %f167, %f167};
	st.local.v4.f32 	[%rd3+304], {%f167, %f167, %f167, %f167};
	st.local.v4.f32 	[%rd3+320], {%f167, %f167, %f167, %f167};
	st.local.v4.f32 	[%rd3+336], {%f167, %f167, %f167, %f167};
	st.local.v4.f32 	[%rd3+352], {%f167, %f167, %f167, %f167};
	st.local.v4.f32 	[%rd3+368], {%f167, %f167, %f167, %f167};
	st.local.v4.f32 	[%rd3+384], {%f167, %f167, %f167, %f167};
	st.local.v4.f32 	[%rd3+400], {%f167, %f167, %f167, %f167};
	st.local.v4.f32 	[%rd3+416], {%f167, %f167, %f167, %f167};
	st.local.v4.f32 	[%rd3+432], {%f167, %f167, %f167, %f167};
	st.local.v4.f32 	[%rd3+448], {%f167, %f167, %f167, %f167};
	st.local.v4.f32 	[%rd3+464], {%f167, %f167, %f167, %f167};
	st.local.v4.f32 	[%rd3+480], {%f167, %f167, %f167, %f167};
	st.local.v4.f32 	[%rd3+496], {%f167, %f167, %f167, %f167};
	st.local.v4.f32 	[%rd3+512], {%f167, %f167, %f167, %f167};
	st.local.v4.f32 	[%rd3+528], {%f167, %f167, %f167, %f167};
	st.local.v4.f32 	[%rd3+544], {%f167, %f167, %f167, %f167};
	st.local.v4.f32 	[%rd3+560], {%f167, %f167, %f167, %f167};
	st.local.v4.f32 	[%rd3+576], {%f167, %f167, %f167, %f167};
	st.local.v4.f32 	[%rd3+592], {%f167, %f167, %f167, %f167};
	st.local.v4.f32 	[%rd3+608], {%f167, %f167, %f167, %f167};
	st.local.v4.f32 	[%rd3+624], {%f167, %f167, %f167, %f167};
	st.local.v4.f32 	[%rd3+640], {%f167, %f167, %f167, %f167};
	st.local.v4.f32 	[%rd3+656], {%f167, %f167, %f167, %f167};
	st.local.v4.f32 	[%rd3+672], {%f167, %f167, %f167, %f167};
	st.local.v4.f32 	[%rd3+688], {%f167, %f167, %f167, %f167};
	st.local.v4.f32 	[%rd3+704], {%f167, %f167, %f167, %f167};
	st.local.v4.f32 	[%rd3+720], {%f167, %f167, %f167, %f167};
	st.local.v4.f32 	[%rd3+736], {%f167, %f167, %f167, %f167};
	st.local.v4.f32 	[%rd3+752], {%f167, %f167, %f167, %f167};
	st.local.v4.f32 	[%rd3+768], {%f167, %f167, %f167, %f167};
	st.local.v4.f32 	[%rd3+784], {%f167, %f167, %f167, %f167};
	st.local.v4.f32 	[%rd3+800], {%f167, %f167, %f167, %f167};
	st.local.v4.f32 	[%rd3+816], {%f167, %f167, %f167, %f167};
	st.local.v4.f32 	[%rd3+832], {%f167, %f167, %f167, %f167};
	st.local.v4.f32 	[%rd3+848], {%f167, %f167, %f167, %f167};
	st.local.v4.f32 	[%rd3+864], {%f167, %f167, %f167, %f167};
	st.local.v4.f32 	[%rd3+880], {%f167, %f167, %f167, %f167};
	st.local.v4.f32 	[%rd3+896], {%f167, %f167, %f167, %f167};
	st.local.v4.f32 	[%rd3+912], {%f167, %f167, %f167, %f167};
	st.local.v4.f32 	[%rd3+928], {%f167, %f167, %f167, %f167};
	st.local.v4.f32 	[%rd3+944], {%f167, %f167, %f167, %f167};
	st.local.v4.f32 	[%rd3+960], {%f167, %f167, %f167, %f167};
	st.local.v4.f32 	[%rd3+976], {%f167, %f167, %f167, %f167};
	st.local.v4.f32 	[%rd3+992], {%f167, %f167, %f167, %f167};
	st.local.v4.f32 	[%rd3+1008], {%f167, %f167, %f167, %f167};
	st.local.v4.f32 	[%rd3+1024], {%f167, %f167, %f167, %f167};
	st.local.v4.f32 	[%rd3+1040], {%f167, %f167, %f167, %f167};
	st.local.v4.f32 	[%rd3+1056], {%f167, %f167, %f167, %f167};
	st.local.v4.f32 	[%rd3+1072], {%f167, %f167, %f167, %f167};
	st.local.v4.f32 	[%rd3+1088], {%f167, %f167, %f167, %f167};
	st.local.v4.f32 	[%rd3+1104], {%f167, %f167, %f167, %f167};
	st.local.v4.f32 	[%rd3+1120], {%f167, %f167, %f167, %f167};
	st.local.v4.f32 	[%rd3+1136], {%f167, %f167, %f167, %f167};
	st.local.v4.f32 	[%rd3+1152], {%f167, %f167, %f167, %f167};
	st.local.v4.f32 	[%rd3+1168], {%f167, %f167, %f167, %f167};
	st.local.v4.f32 	[%rd3+1184], {%f167, %f167, %f167, %f167};
	st.local.v4.f32 	[%rd3+1200], {%f167, %f167, %f167, %f167};
	st.local.v4.f32 	[%rd3+1216], {%f167, %f167, %f167, %f167};
	st.local.v4.f32 	[%rd3+1232], {%f167, %f167, %f167, %f167};
	st.local.v4.f32 	[%rd3+1248], {%f167, %f167, %f167, %f167};
	st.local.v4.f32 	[%rd3+1264], {%f167, %f167, %f167, %f167};
	st.local.v4.f32 	[%rd3+1280], {%f167, %f167, %f167, %f167};
	st.local.v4.f32 	[%rd3+1296], {%f167, %f167, %f167, %f167};
	st.local.v4.f32 	[%rd3+1312], {%f167, %f167, %f167, %f167};
	st.local.v4.f32 	[%rd3+1328], {%f167, %f167, %f167, %f167};
	st.local.v4.f32 	[%rd3+1344], {%f167, %f167, %f167, %f167};
	st.local.v4.f32 	[%rd3+1360], {%f167, %f167, %f167, %f167};
	st.local.v4.f32 	[%rd3+1376], {%f167, %f167, %f167, %f167};
	st.local.v4.f32 	[%rd3+1392], {%f167, %f167, %f167, %f167};
	st.local.v4.f32 	[%rd3+1408], {%f167, %f167, %f167, %f167};
	st.local.v4.f32 	[%rd3+1424], {%f167, %f167, %f167, %f167};
	st.local.v4.f32 	[%rd3+1440], {%f167, %f167, %f167, %f167};
	st.local.v4.f32 	[%rd3+1456], {%f167, %f167, %f167, %f167};
	st.local.v4.f32 	[%rd3+1472], {%f167, %f167, %f167, %f167};
	st.local.v4.f32 	[%rd3+1488], {%f167, %f167, %f167, %f167};
	st.local.v4.f32 	[%rd3+1504], {%f167, %f167, %f167, %f167};
	st.local.v4.f32 	[%rd3+1520], {%f167, %f167, %f167, %f167};
	st.local.v4.f32 	[%rd3+1536], {%f167, %f167, %f167, %f167};
	st.local.v4.f32 	[%rd3+1552], {%f167, %f167, %f167, %f167};
	st.local.v4.f32 	[%rd3+1568], {%f167, %f167, %f167, %f167};
	st.local.v4.f32 	[%rd3+1584], {%f167, %f167, %f167, %f167};
	st.local.v4.f32 	[%rd3+1600], {%f167, %f167, %f167, %f167};
	st.local.v4.f32 	[%rd3+1616], {%f167, %f167, %f167, %f167};
	st.local.v4.f32 	[%rd3+1632], {%f167, %f167, %f167, %f167};
	st.local.v4.f32 	[%rd3+1648], {%f167, %f167, %f167, %f167};
	st.local.v4.f32 	[%rd3+1664], {%f167, %f167, %f167, %f167};
	st.local.v4.f32 	[%rd3+1680], {%f167, %f167, %f167, %f167};
	st.local.v4.f32 	[%rd3+1696], {%f167, %f167, %f167, %f167};
	st.local.v4.f32 	[%rd3+1712], {%f167, %f167, %f167, %f167};
	st.local.v4.f32 	[%rd3+1728], {%f167, %f167, %f167, %f167};
	st.local.v4.f32 	[%rd3+1744], {%f167, %f167, %f167, %f167};
	st.local.v4.f32 	[%rd3+1760], {%f167, %f167, %f167, %f167};
	st.local.v4.f32 	[%rd3+1776], {%f167, %f167, %f167, %f167};
	st.local.v4.f32 	[%rd3+1792], {%f167, %f167, %f167, %f167};
	st.local.v4.f32 	[%rd3+1808], {%f167, %f167, %f167, %f167};
	st.local.v4.f32 	[%rd3+1824], {%f167, %f167, %f167, %f167};
	st.local.v4.f32 	[%rd3+1840], {%f167, %f167, %f167, %f167};
	st.local.v4.f32 	[%rd3+1856], {%f167, %f167, %f167, %f167};
	st.local.v4.f32 	[%rd3+1872], {%f167, %f167, %f167, %f167};
	st.local.v4.f32 	[%rd3+1888], {%f167, %f167, %f167, %f167};
	st.local.v4.f32 	[%rd3+1904], {%f167, %f167, %f167, %f167};
	st.local.v4.f32 	[%rd3+1920], {%f167, %f167, %f167, %f167};
	st.local.v4.f32 	[%rd3+1936], {%f167, %f167, %f167, %f167};
	st.local.v4.f32 	[%rd3+1952], {%f167, %f167, %f167, %f167};
	st.local.v4.f32 	[%rd3+1968], {%f167, %f167, %f167, %f167};
	st.local.v4.f32 	[%rd3+1984], {%f167, %f167, %f167, %f167};
	st.local.v4.f32 	[%rd3+2000], {%f167, %f167, %f167, %f167};
	st.local.v4.f32 	[%rd3+2016], {%f167, %f167, %f167, %f167};
	st.local.v4.f32 	[%rd3+2032], {%f167, %f167, %f167, %f167};
	st.local.v4.f32 	[%rd3+2048], {%f167, %f167, %f167, %f167};
	st.local.v4.f32 	[%rd3+2064], {%f167, %f167, %f167, %f167};
	st.local.v4.f32 	[%rd3+2080], {%f167, %f167, %f167, %f167};
	st.local.v4.f32 	[%rd3+2096], {%f167, %f167, %f167, %f167};
	st.local.v4.f32 	[%rd3+2112], {%f167, %f167, %f167, %f167};
	st.local.v4.f32 	[%rd3+2128], {%f167, %f167, %f167, %f167};
	st.local.v4.f32 	[%rd3+2144], {%f167, %f167, %f167, %f167};
	st.local.v4.f32 	[%rd3+2160], {%f167, %f167, %f167, %f167};
	st.local.v4.f32 	[%rd3+2176], {%f167, %f167, %f167, %f167};
	st.local.v4.f32 	[%rd3+2192], {%f167, %f167, %f167, %f167};
	st.local.v4.f32 	[%rd3+2208], {%f167, %f167, %f167, %f167};
	st.local.v4.f32 	[%rd3+2224], {%f167, %f167, %f167, %f167};
	st.local.v4.f32 	[%rd3+2240], {%f167, %f167, %f167, %f167};
	st.local.v4.f32 	[%rd3+2256], {%f167, %f167, %f167, %f167};
	st.local.v4.f32 	[%rd3+2272], {%f167, %f167, %f167, %f167};
	st.local.v4.f32 	[%rd3+2288], {%f167, %f167, %f167, %f167};
	st.local.v4.f32 	[%rd3+2304], {%f167, %f167, %f167, %f167};
	st.local.v4.f32 	[%rd3+2320], {%f167, %f167, %f167, %f167};
	st.local.v4.f32 	[%rd3+2336], {%f167, %f167, %f167, %f167};
	st.local.v4.f32 	[%rd3+2352], {%f167, %f167, %f167, %f167};
	st.local.v4.f32 	[%rd3+2368], {%f167, %f167, %f167, %f167};
	st.local.v4.f32 	[%rd3+2384], {%f167, %f167, %f167, %f167};
	st.local.v4.f32 	[%rd3+2400], {%f167, %f167, %f167, %f167};
	st.local.v4.f32 	[%rd3+2416], {%f167, %f167, %f167, %f167};
	st.local.v4.f32 	[%rd3+2432], {%f167, %f167, %f167, %f167};
	st.local.v4.f32 	[%rd3+2448], {%f167, %f167, %f167, %f167};
	st.local.v4.f32 	[%rd3+2464], {%f167, %f167, %f167, %f167};
	st.local.v4.f32 	[%rd3+2480], {%f167, %f167, %f167, %f167};
	st.local.v4.f32 	[%rd3+2496], {%f167, %f167, %f167, %f167};
	st.local.v4.f32 	[%rd3+2512], {%f167, %f167, %f167, %f167};
	st.local.v4.f32 	[%rd3+2528], {%f167, %f167, %f167, %f167};
	st.local.v4.f32 	[%rd3+2544], {%f167, %f167, %f167, %f167};
	st.local.v4.f32 	[%rd3+2560], {%f167, %f167, %f167, %f167};
	st.local.v4.f32 	[%rd3+2576], {%f167, %f167, %f167, %f167};
	st.local.v4.f32 	[%rd3+2592], {%f167, %f167, %f167, %f167};
	st.local.v4.f32 	[%rd3+2608], {%f167, %f167, %f167, %f167};
	st.local.v4.f32 	[%rd3+2624], {%f167, %f167, %f167, %f167};
	st.local.v4.f32 	[%rd3+2640], {%f167, %f167, %f167, %f167};
	st.local.v4.f32 	[%rd3+2656], {%f167, %f167, %f167, %f167};
	st.local.v4.f32 	[%rd3+2672], {%f167, %f167, %f167, %f167};
	st.local.v4.f32 	[%rd3+2688], {%f167, %f167, %f167, %f167};
	st.local.v4.f32 	[%rd3+2704], {%f167, %f167, %f167, %f167};
	st.local.v4.f32 	[%rd3+2720], {%f167, %f167, %f167, %f167};
	st.local.v4.f32 	[%rd3+2736], {%f167, %f167, %f167, %f167};
	st.local.v4.f32 	[%rd3+2752], {%f167, %f167, %f167, %f167};
	st.local.v4.f32 	[%rd3+2768], {%f167, %f167, %f167, %f167};
	st.local.v4.f32 	[%rd3+2784], {%f167, %f167, %f167, %f167};
	st.local.v4.f32 	[%rd3+2800], {%f167, %f167, %f167, %f167};
	st.local.v4.f32 	[%rd3+2816], {%f167, %f167, %f167, %f167};
	st.local.v4.f32 	[%rd3+2832], {%f167, %f167, %f167, %f167};
	st.local.v4.f32 	[%rd3+2848], {%f167, %f167, %f167, %f167};
	st.local.v4.f32 	[%rd3+2864], {%f167, %f167, %f167, %f167};
	st.local.v4.f32 	[%rd3+2880], {%f167, %f167, %f167, %f167};
	st.local.v4.f32 	[%rd3+2896], {%f167, %f167, %f167, %f167};
	st.local.v4.f32 	[%rd3+2912], {%f167, %f167, %f167, %f167};
	st.local.v4.f32 	[%rd3+2928], {%f167, %f167, %f167, %f167};
	st.local.v4.f32 	[%rd3+2944], {%f167, %f167, %f167, %f167};
	st.local.v4.f32 	[%rd3+2960], {%f167, %f167, %f167, %f167};
	st.local.v4.f32 	[%rd3+2976], {%f167, %f167, %f167, %f167};
	st.local.v4.f32 	[%rd3+2992], {%f167, %f167, %f167, %f167};
	st.local.v4.f32 	[%rd3+3008], {%f167, %f167, %f167, %f167};
	st.local.v4.f32 	[%rd3+3024], {%f167, %f167, %f167, %f167};
	st.local.v4.f32 	[%rd3+3040], {%f167, %f167, %f167, %f167};
	st.local.v4.f32 	[%rd3+3056], {%f167, %f167, %f167, %f167};
	st.local.v4.f32 	[%rd3+3072], {%f167, %f167, %f167, %f167};
	st.local.v4.f32 	[%rd3+3088], {%f167, %f167, %f167, %f167};
	st.local.v4.f32 	[%rd3+3104], {%f167, %f167, %f167, %f167};
	st.local.v4.f32 	[%rd3+3120], {%f167, %f167, %f167, %f167};
	st.local.v4.f32 	[%rd3+3136], {%f167, %f167, %f167, %f167};
	st.local.v4.f32 	[%rd3+3152], {%f167, %f167, %f167, %f167};
	st.local.v4.f32 	[%rd3+3168], {%f167, %f167, %f167, %f167};
	st.local.v4.f32 	[%rd3+3184], {%f167, %f167, %f167, %f167};
	st.local.v4.f32 	[%rd3+3200], {%f167, %f167, %f167, %f167};
	st.local.v4.f32 	[%rd3+3216], {%f167, %f167, %f167, %f167};
	st.local.v4.f32 	[%rd3+3232], {%f167, %f167, %f167, %f167};
	st.local.v4.f32 	[%rd3+3248], {%f167, %f167, %f167, %f167};
	st.local.v4.f32 	[%rd3+3264], {%f167, %f167, %f167, %f167};
	st.local.v4.f32 	[%rd3+3280], {%f167, %f167, %f167, %f167};
	st.local.v4.f32 	[%rd3+3296], {%f167, %f167, %f167, %f167};
	st.local.v4.f32 	[%rd3+3312], {%f167, %f167, %f167, %f167};
	st.local.v4.f32 	[%rd3+3328], {%f167, %f167, %f167, %f167};
	st.local.v4.f32 	[%rd3+3344], {%f167, %f167, %f167, %f167};
	st.local.v4.f32 	[%rd3+3360], {%f167, %f167, %f167, %f167};
	st.local.v4.f32 	[%rd3+3376], {%f167, %f167, %f167, %f167};
	st.local.v4.f32 	[%rd3+3392], {%f167, %f167, %f167, %f167};
	st.local.v4.f32 	[%rd3+3408], {%f167, %f167, %f167, %f167};
	st.local.v4.f32 	[%rd3+3424], {%f167, %f167, %f167, %f167};
	st.local.v4.f32 	[%rd3+3440], {%f167, %f167, %f167, %f167};
	st.local.v4.f32 	[%rd3+3456], {%f167, %f167, %f167, %f167};
	st.local.v4.f32 	[%rd3+3472], {%f167, %f167, %f167, %f167};
	st.local.v4.f32 	[%rd3+3488], {%f167, %f167, %f167, %f167};
	st.local.v4.f32 	[%rd3+3504], {%f167, %f167, %f167, %f167};
	st.local.v4.f32 	[%rd3+3520], {%f167, %f167, %f167, %f167};
	st.local.v4.f32 	[%rd3+3536], {%f167, %f167, %f167, %f167};
	st.local.v4.f32 	[%rd3+3552], {%f167, %f167, %f167, %f167};
	st.local.v4.f32 	[%rd3+3568], {%f167, %f167, %f167, %f167};
	st.local.v4.f32 	[%rd3+3584], {%f167, %f167, %f167, %f167};
	st.local.v4.f32 	[%rd3+3600], {%f167, %f167, %f167, %f167};
	st.local.v4.f32 	[%rd3+3616], {%f167, %f167, %f167, %f167};
	st.local.v4.f32 	[%rd3+3632], {%f167, %f167, %f167, %f167};
	st.local.v4.f32 	[%rd3+3648], {%f167, %f167, %f167, %f167};
	st.local.v4.f32 	[%rd3+3664], {%f167, %f167, %f167, %f167};
	st.local.v4.f32 	[%rd3+3680], {%f167, %f167, %f167, %f167};
	st.local.v4.f32 	[%rd3+3696], {%f167, %f167, %f167, %f167};
	st.local.v4.f32 	[%rd3+3712], {%f167, %f167, %f167, %f167};
	st.local.v4.f32 	[%rd3+3728], {%f167, %f167, %f167, %f167};
	st.local.v4.f32 	[%rd3+3744], {%f167, %f167, %f167, %f167};
	st.local.v4.f32 	[%rd3+3760], {%f167, %f167, %f167, %f167};
	st.local.v4.f32 	[%rd3+3776], {%f167, %f167, %f167, %f167};
	st.local.v4.f32 	[%rd3+3792], {%f167, %f167, %f167, %f167};
	st.local.v4.f32 	[%rd3+3808], {%f167, %f167, %f167, %f167};
	st.local.v4.f32 	[%rd3+3824], {%f167, %f167, %f167, %f167};
	st.local.v4.f32 	[%rd3+3840], {%f167, %f167, %f167, %f167};
	st.local.v4.f32 	[%rd3+3856], {%f167, %f167, %f167, %f167};
	st.local.v4.f32 	[%rd3+3872], {%f167, %f167, %f167, %f167};
	st.local.v4.f32 	[%rd3+3888], {%f167, %f167, %f167, %f167};
	st.local.v4.f32 	[%rd3+3904], {%f167, %f167, %f167, %f167};
	st.local.v4.f32 	[%rd3+3920], {%f167, %f167, %f167, %f167};
	st.local.v4.f32 	[%rd3+3936], {%f167, %f167, %f167, %f167};
	st.local.v4.f32 	[%rd3+3952], {%f167, %f167, %f167, %f167};
	st.local.v4.f32 	[%rd3+3968], {%f167, %f167, %f167, %f167};
	st.local.v4.f32 	[%rd3+3984], {%f167, %f167, %f167, %f167};
	mov.b32 	%r85, 0;
$L__BB2_79:
	mul.wide.u32 	%rd40, %r85, 4;
	add.s64 	%rd41, %rd5, %rd40;
	ld.local.v4.f32 	{%f168, %f169, %f170, %f171}, [%rd41];
	add.s64 	%rd42, %rd3, %rd40;
	st.local.v4.f32 	[%rd42], {%f168, %f169, %f170, %f171};
	ld.local.v4.f32 	{%f172, %f173, %f174, %f175}, [%rd41+16];
	st.local.v4.f32 	[%rd42+16], {%f172, %f173, %f174, %f175};
	add.s32 	%r85, %r85, 8;
	setp.ne.s32 	%p44, %r85, 1000;
	@%p44 bra 	$L__BB2_79;
	mov.b32 	%r87, 0;
	mov.b32 	%r86, 999;
	mov.b16 	%rs19, 0;
	mov.u16 	%rs20, %rs19;
$L__BB2_81:
	add.s32 	%r62, %r87, -984;
	setp.lt.u32 	%p45, %r62, 15;
	mov.b32 	%r90, 0;
	@%p45 bra 	$L__BB2_116;
	and.b32  	%r90, %r86, -16;
	ld.local.f32 	%f212, [%rd3];
	neg.s32 	%r88, %r90;
	mov.u64 	%rd51, %rd13;
$L__BB2_83:
	.pragma "nounroll";
	ld.local.f32 	%f213, [%rd51+-28];
	setp.leu.f32 	%p46, %f212, %f213;
	@%p46 bra 	$L__BB2_85;
	st.local.v2.f32 	[%rd51+-32], {%f213, %f212};
	mov.f32 	%f213, %f212;
$L__BB2_85:
	ld.local.f32 	%f214, [%rd51+-24];
	setp.leu.f32 	%p47, %f213, %f214;
	@%p47 bra 	$L__BB2_87;
	st.local.f32 	[%rd51+-28], %f214;
	st.local.f32 	[%rd51+-24], %f213;
	mov.f32 	%f214, %f213;
$L__BB2_87:
	ld.local.f32 	%f215, [%rd51+-20];
	setp.leu.f32 	%p48, %f214, %f215;
	@%p48 bra 	$L__BB2_89;
	st.local.v2.f32 	[%rd51+-24], {%f215, %f214};
	mov.f32 	%f215, %f214;
$L__BB2_89:
	ld.local.f32 	%f216, [%rd51+-16];
	setp.leu.f32 	%p49, %f215, %f216;
	@%p49 bra 	$L__BB2_91;
	st.local.f32 	[%rd51+-20], %f216;
	st.local.f32 	[%rd51+-16], %f215;
	mov.f32 	%f216, %f215;
$L__BB2_91:
	ld.local.f32 	%f217, [%rd51+-12];
	setp.leu.f32 	%p50, %f216, %f217;
	@%p50 bra 	$L__BB2_93;
	st.local.v2.f32 	[%rd51+-16], {%f217, %f216};
	mov.f32 	%f217, %f216;
$L__BB2_93:
	ld.local.f32 	%f218, [%rd51+-8];
	setp.leu.f32 	%p51, %f217, %f218;
	@%p51 bra 	$L__BB2_95;
	st.local.f32 	[%rd51+-12], %f218;
	st.local.f32 	[%rd51+-8], %f217;
	mov.f32 	%f218, %f217;
$L__BB2_95:
	ld.local.f32 	%f219, [%rd51+-4];
	setp.leu.f32 	%p52, %f218, %f219;
	@%p52 bra 	$L__BB2_97;
	st.local.v2.f32 	[%rd51+-8], {%f219, %f218};
	mov.f32 	%f219, %f218;
$L__BB2_97:
	ld.local.f32 	%f220, [%rd51];
	setp.leu.f32 	%p53, %f219, %f220;
	@%p53 bra 	$L__BB2_99;
	st.local.f32 	[%rd51+-4], %f220;
	st.local.f32 	[%rd51], %f219;
	mov.f32 	%f220, %f219;
$L__BB2_99:
	ld.local.f32 	%f221, [%rd51+4];
	setp.leu.f32 	%p54, %f220, %f221;
	@%p54 bra 	$L__BB2_101;
	st.local.v2.f32 	[%rd51], {%f221, %f220};
	mov.f32 	%f221, %f220;
$L__BB2_101:
	ld.local.f32 	%f222, [%rd51+8];
	setp.leu.f32 	%p55, %f221, %f222;
	@%p55 bra 	$L__BB2_103;
	st.local.f32 	[%rd51+4], %f222;
	st.local.f32 	[%rd51+8], %f221;
	mov.f32 	%f222, %f221;
$L__BB2_103:
	ld.local.f32 	%f223, [%rd51+12];
	setp.leu.f32 	%p56, %f222, %f223;
	@%p56 bra 	$L__BB2_105;
	st.local.v2.f32 	[%rd51+8], {%f223, %f222};
	mov.f32 	%f223, %f222;
$L__BB2_105:
	ld.local.f32 	%f224, [%rd51+16];
	setp.leu.f32 	%p57, %f223, %f224;
	@%p57 bra 	$L__BB2_107;
	st.local.f32 	[%rd51+12], %f224;
	st.local.f32 	[%rd51+16], %f223;
	mov.f32 	%f224, %f223;
$L__BB2_107:
	ld.local.f32 	%f225, [%rd51+20];
	setp.leu.f32 	%p58, %f224, %f225;
	@%p58 bra 	$L__BB2_109;
	st.local.v2.f32 	[%rd51+16], {%f225, %f224};
	mov.f32 	%f225, %f224;
$L__BB2_109:
	ld.local.f32 	%f226, [%rd51+24];
	setp.leu.f32 	%p59, %f225, %f226;
	@%p59 bra 	$L__BB2_111;
	st.local.f32 	[%rd51+20], %f226;
	st.local.f32 	[%rd51+24], %f225;
	mov.f32 	%f226, %f225;
$L__BB2_111:
	ld.local.f32 	%f227, [%rd51+28];
	setp.leu.f32 	%p60, %f226, %f227;
	@%p60 bra 	$L__BB2_113;
	st.local.v2.f32 	[%rd51+24], {%f227, %f226};
	mov.f32 	%f227, %f226;
$L__BB2_113:
	ld.local.f32 	%f212, [%rd51+32];
	setp.leu.f32 	%p61, %f227, %f212;
	@%p61 bra 	$L__BB2_115;
	st.local.f32 	[%rd51+28], %f212;
	st.local.f32 	[%rd51+32], %f227;
	mov.f32 	%f212, %f227;
$L__BB2_115:
	add.s32 	%r88, %r88, 16;
	add.s64 	%rd51, %rd51, 64;
	setp.ne.s32 	%p62, %r88, 0;
	@%p62 bra 	$L__BB2_83;
$L__BB2_116:
	and.b32  	%r63, %r86, 15;
	setp.eq.s32 	%p63, %r63, 0;
	@%p63 bra 	$L__BB2_153;
	xor.b16  	%rs15, %rs20, 7;
	cvt.u32.u16 	%r64, %rs15;
	and.b32  	%r30, %r64, 15;
	add.s32 	%r65, %r30, -1;
	setp.lt.u32 	%p64, %r65, 7;
	@%p64 bra 	$L__BB2_134;
	mul.wide.u32 	%rd43, %r90, 4;
	add.s64 	%rd16, %rd3, %rd43;
	ld.local.f32 	%f100, [%rd16];
	ld.local.f32 	%f229, [%rd16+4];
	setp.leu.f32 	%p65, %f100, %f229;
	@%p65 bra 	$L__BB2_120;
	st.local.f32 	[%rd16], %f229;
	st.local.f32 	[%rd16+4], %f100;
	mov.f32 	%f229, %f100;
$L__BB2_120:
	ld.local.f32 	%f230, [%rd16+8];
	setp.leu.f32 	%p66, %f229, %f230;
	@%p66 bra 	$L__BB2_122;
	st.local.f32 	[%rd16+4], %f230;
	st.local.f32 	[%rd16+8], %f229;
	mov.f32 	%f230, %f229;
$L__BB2_122:
	ld.local.f32 	%f231, [%rd16+12];
	setp.leu.f32 	%p67, %f230, %f231;
	@%p67 bra 	$L__BB2_124;
	st.local.f32 	[%rd16+8], %f231;
	st.local.f32 	[%rd16+12], %f230;
	mov.f32 	%f231, %f230;
$L__BB2_124:
	ld.local.f32 	%f232, [%rd16+16];
	setp.leu.f32 	%p68, %f231, %f232;
	@%p68 bra 	$L__BB2_126;
	st.local.f32 	[%rd16+12], %f232;
	st.local.f32 	[%rd16+16], %f231;
	mov.f32 	%f232, %f231;
$L__BB2_126:
	ld.local.f32 	%f233, [%rd16+20];
	setp.leu.f32 	%p69, %f232, %f233;
	@%p69 bra 	$L__BB2_128;
	st.local.f32 	[%rd16+16], %f233;
	st.local.f32 	[%rd16+20], %f232;
	mov.f32 	%f233, %f232;
$L__BB2_128:
	ld.local.f32 	%f234, [%rd16+24];
	setp.leu.f32 	%p70, %f233, %f234;
	@%p70 bra 	$L__BB2_130;
	st.local.f32 	[%rd16+20], %f234;
	st.local.f32 	[%rd16+24], %f233;
	mov.f32 	%f234, %f233;
$L__BB2_130:
	ld.local.f32 	%f235, [%rd16+28];
	setp.leu.f32 	%p71, %f234, %f235;
	@%p71 bra 	$L__BB2_132;
	st.local.f32 	[%rd16+24], %f235;
	st.local.f32 	[%rd16+28], %f234;
	mov.f32 	%f235, %f234;
$L__BB2_132:
	add.s32 	%r90, %r90, 8;
	ld.local.f32 	%f115, [%rd16+32];
	setp.leu.f32 	%p72, %f235, %f115;
	@%p72 bra 	$L__BB2_134;
	st.local.f32 	[%rd16+28], %f115;
	st.local.f32 	[%rd16+32], %f235;
$L__BB2_134:
	and.b32  	%r66, %r30, 7;
	setp.eq.s32 	%p73, %r66, 0;
	@%p73 bra 	$L__BB2_153;
	not.b16 	%rs16, %rs19;
	cvt.u32.u16 	%r67, %rs16;
	and.b32  	%r68, %r67, 7;
	and.b32  	%r33, %r67, 3;
	add.s32 	%r69, %r68, -1;
	setp.lt.u32 	%p74, %r69, 3;
	@%p74 bra 	$L__BB2_144;
	mul.wide.u32 	%rd44, %r90, 4;
	add.s64 	%rd17, %rd3, %rd44;
	ld.local.f32 	%f116, [%rd17];
	ld.local.f32 	%f236, [%rd17+4];
	setp.leu.f32 	%p75, %f116, %f236;
	@%p75 bra 	$L__BB2_138;
	st.local.f32 	[%rd17], %f236;
	st.local.f32 	[%rd17+4], %f116;
	mov.f32 	%f236, %f116;
$L__BB2_138:
	ld.local.f32 	%f237, [%rd17+8];
	setp.leu.f32 	%p76, %f236, %f237;
	@%p76 bra 	$L__BB2_140;
	st.local.f32 	[%rd17+4], %f237;
	st.local.f32 	[%rd17+8], %f236;
	mov.f32 	%f237, %f236;
$L__BB2_140:
	ld.local.f32 	%f238, [%rd17+12];
	setp.leu.f32 	%p77, %f237, %f238;
	@%p77 bra 	$L__BB2_142;
	st.local.f32 	[%rd17+8], %f238;
	st.local.f32 	[%rd17+12], %f237;
	mov.f32 	%f238, %f237;
$L__BB2_142:
	add.s32 	%r90, %r90, 4;
	ld.local.f32 	%f123, [%rd17+16];
	setp.leu.f32 	%p78, %f238, %f123;
	@%p78 bra 	$L__BB2_144;
	st.local.f32 	[%rd17+12], %f123;
	st.local.f32 	[%rd17+16], %f238;
$L__BB2_144:
	setp.eq.s32 	%p79, %r33, 0;
	@%p79 bra 	$L__BB2_153;
	mul.wide.u32 	%rd45, %r90, 4;
	add.s64 	%rd18, %rd3, %rd45;
	ld.local.f32 	%f124, [%rd18];
	ld.local.f32 	%f239, [%rd18+4];
	setp.leu.f32 	%p80, %f124, %f239;
	@%p80 bra 	$L__BB2_147;
	st.local.f32 	[%rd18], %f239;
	st.local.f32 	[%rd18+4], %f124;
	mov.f32 	%f239, %f124;
$L__BB2_147:
	setp.eq.s32 	%p81, %r33, 1;
	@%p81 bra 	$L__BB2_153;
	ld.local.f32 	%f240, [%rd18+8];
	setp.leu.f32 	%p82, %f239, %f240;
	@%p82 bra 	$L__BB2_150;
	st.local.f32 	[%rd18+4], %f240;
	st.local.f32 	[%rd18+8], %f239;
	mov.f32 	%f240, %f239;
$L__BB2_150:
	setp.eq.s32 	%p83, %r33, 2;
	@%p83 bra 	$L__BB2_153;
	ld.local.f32 	%f129, [%rd18+12];
	setp.leu.f32 	%p84, %f240, %f129;
	@%p84 bra 	$L__BB2_153;
	st.local.f32 	[%rd18+8], %f129;
	st.local.f32 	[%rd18+12], %f240;
$L__BB2_153:
	add.s32 	%r87, %r87, 1;
	add.s32 	%r86, %r86, -1;
	setp.ne.s32 	%p85, %r87, 999;
	add.s16 	%rs20, %rs20, 1;
	add.s16 	%rs19, %rs19, 1;
	@%p85 bra 	$L__BB2_81;
	ld.local.f32 	%f130, [%rd3+1996];
	add.s32 	%r38, %r1, 1000;
	setp.gt.s32 	%p86, %r1, 2147482647;
	@%p86 bra 	$L__BB2_169;
	cvt.f64.f32 	%fd1, %f130;
	mul.f64 	%fd2, %fd1, 0d3FF7B8BAC710CB29;
	cvt.rn.f32.f64 	%f176, %fd2;
	mul.f32 	%f131, %f133, %f176;
	neg.f32 	%f177, %f133;
	mul.f32 	%f132, %f177, %f176;
	add.s32 	%r39, %r1, 1;
	max.s32 	%r40, %r38, %r39;
	and.b32  	%r70, %r40, 1;
	setp.eq.b32 	%p87, %r70, 1;
	not.pred 	%p88, %p87;
	mov.u32 	%r93, %r1;
	@%p88 bra 	$L__BB2_158;
	ld.global.f32 	%f178, [%rd6];
	setp.leu.f32 	%p89, %f178, %f131;
	setp.geu.f32 	%p90, %f178, %f132;
	and.pred  	%p91, %p89, %p90;
	mov.u32 	%r93, %r39;
	@%p91 bra 	$L__BB2_158;
	add.s64 	%rd47, %rd1, %rd30;
	mov.b32 	%r71, 1065353216;
	st.global.u32 	[%rd47], %r71;
$L__BB2_158:
	sub.s32 	%r72, %r1, %r40;
	setp.gt.u32 	%p92, %r72, -4;
	@%p92 bra 	$L__BB2_169;
	mul.wide.u32 	%rd48, %r93, 4;
	add.s64 	%rd49, %rd48, 8;
	add.s64 	%rd53, %rd2, %rd49;
	add.s64 	%rd52, %rd1, %rd49;
$L__BB2_160:
	ld.global.f32 	%f179, [%rd53+-8];
	setp.leu.f32 	%p93, %f179, %f131;
	setp.geu.f32 	%p94, %f179, %f132;
	and.pred  	%p95, %p93, %p94;
	@%p95 bra 	$L__BB2_162;
	mov.b32 	%r73, 1065353216;
	st.global.u32 	[%rd52+-8], %r73;
$L__BB2_162:
	ld.global.f32 	%f180, [%rd53+-4];
	setp.leu.f32 	%p96, %f180, %f131;
	setp.geu.f32 	%p97, %f180, %f132;
	and.pred  	%p98, %p96, %p97;
	@%p98 bra 	$L__BB2_164;
	mov.b32 	%r74, 1065353216;
	st.global.u32 	[%rd52+-4], %r74;
$L__BB2_164:
	ld.global.f32 	%f181, [%rd53];
	setp.leu.f32 	%p99, %f181, %f131;
	setp.geu.f32 	%p100, %f181, %f132;
	and.pred  	%p101, %p99, %p100;
	@%p101 bra 	$L__BB2_166;
	mov.b32 	%r75, 1065353216;
	st.global.u32 	[%rd52], %r75;
$L__BB2_166:
	ld.global.f32 	%f182, [%rd53+4];
	setp.leu.f32 	%p102, %f182, %f131;
	setp.geu.f32 	%p103, %f182, %f132;
	and.pred  	%p104, %p102, %p103;
	@%p104 bra 	$L__BB2_168;
	mov.b32 	%r76, 1065353216;
	st.global.u32 	[%rd52+4], %r76;
$L__BB2_168:
	add.s32 	%r93, %r93, 4;
	add.s64 	%rd53, %rd53, 16;
	add.s64 	%rd52, %rd52, 16;
	setp.lt.s32 	%p105, %r93, %r38;
	@%p105 bra 	$L__BB2_160;
$L__BB2_169:
	ret;

}


// ===== COMPILED SASS (sm_100) =====

	.target	sm_100

	.elftype	@"ET_EXEC"


//--------------------- .note.nv.tkinfo           --------------------------
	.section	.note.nv.tkinfo,"",@"SHT_NOTE"
	.sectionflags	@"SHF_NOTE_NV_TKINFO"
	.tkinfo
        /*0018*/ 	.word	0x00000002
        /*0030*/ 	.string	""
        /*0030*/ 	.string	"ptxas"
        /*0030*/ 	.string	"Cuda compilation tools, release 13.0, V13.0.88"
        /*0030*/ 	.string	"Build cuda_13.0.r13.0/compiler.36424714_0"
        /*0030*/ 	.string	"-arch sm_100 -m 64 "



//--------------------- .note.nv.cuinfo           --------------------------
	.section	.note.nv.cuinfo,"",@"SHT_NOTE"
	.sectionflags	@"SHF_NOTE_NV_CUINFO"
        /*0018*/ 	.short	0x0002
        /*001a*/ 	.short	0x0064
        /*001c*/ 	.short	0x0082
	.zero		2


//--------------------- .nv.info                  --------------------------
	.section	.nv.info,"",@"SHT_CUDA_INFO"
	.align	4


	//----- nvinfo : EIATTR_REGCOUNT
	.align		4
        /*0000*/ 	.byte	0x04, 0x2f
        /*0002*/ 	.short	(.L_1 - .L_0)
	.align		4
.L_0:
        /*0004*/ 	.word	index@(_Z7blinestPfS_)
        /*0008*/ 	.word	0x00000020


	//----- nvinfo : EIATTR_FRAME_SIZE
	.align		4
.L_1:
        /*000c*/ 	.byte	0x04, 0x11
        /*000e*/ 	.short	(.L_3 - .L_2)
	.align		4
.L_2:
        /*0010*/ 	.word	index@(_Z7blinestPfS_)
        /*0014*/ 	.word	0x00000198


	//----- nvinfo : EIATTR_REGCOUNT
	.align		4
.L_3:
        /*0018*/ 	.byte	0x04, 0x2f
        /*001a*/ 	.short	(.L_5 - .L_4)
	.align		4
.L_4:
        /*001c*/ 	.word	index@(_Z8blincorrPfS_)
        /*0020*/ 	.word	0x0000000a


	//----- nvinfo : EIATTR_FRAME_SIZE
	.align		4
.L_5:
        /*0024*/ 	.byte	0x04, 0x11
        /*0026*/ 	.short	(.L_7 - .L_6)
	.align		4
.L_6:
        /*0028*/ 	.word	index@(_Z8blincorrPfS_)
        /*002c*/ 	.word	0x00000000


	//----- nvinfo : EIATTR_REGCOUNT
	.align		4
.L_7:
        /*0030*/ 	.byte	0x04, 0x2f
        /*0032*/ 	.short	(.L_9 - .L_8)
	.align		4
.L_8:
        /*0034*/ 	.word	index@(_Z5flaggPfS_f)
        /*0038*/ 	.word	0x0000002a


	//----- nvinfo : EIATTR_FRAME_SIZE
	.align		4
.L_9:
        /*003c*/ 	.byte	0x04, 0x11
        /*003e*/ 	.short	(.L_11 - .L_10)
	.align		4
.L_10:
        /*0040*/ 	.word	index@(_Z5flaggPfS_f)
        /*0044*/ 	.word	0x00001f40


	//----- nvinfo : EIATTR_MIN_STACK_SIZE
	.align		4
.L_11:
        /*0048*/ 	.byte	0x04, 0x12
        /*004a*/ 	.short	(.L_13 - .L_12)
	.align		4
.L_12:
        /*004c*/ 	.word	index@(_Z5flaggPfS_f)
        /*0050*/ 	.word	0x00001f40


	//----- nvinfo : EIATTR_MIN_STACK_SIZE
	.align		4
.L_13:
        /*0054*/ 	.byte	0x04, 0x12
        /*0056*/ 	.short	(.L_15 - .L_14)
	.align		4
.L_14:
        /*0058*/ 	.word	index@(_Z8blincorrPfS_)
        /*005c*/ 	.word	0x00000000


	//----- nvinfo : EIATTR_MIN_STACK_SIZE
	.align		4
.L_15:
        /*0060*/ 	.byte	0x04, 0x12
        /*0062*/ 	.short	(.L_17 - .L_16)
	.align		4
.L_16:
        /*0064*/ 	.word	index@(_Z7blinestPfS_)
        /*0068*/ 	.word	0x00000198
.L_17:


//--------------------- .nv.compat                --------------------------
	.section	.nv.compat,"",@"SHT_CUDA_COMPAT_INFO"
	.align	4
        /*0000*/ 	.byte	0x02, 0x09, 0x00, 0x00, 0x02, 0x02, 0x01, 0x00, 0x02, 0x05, 0x05, 0x00, 0x03, 0x07, 0x01, 0x01
        /*0010*/ 	.byte	0x02, 0x03, 0x00, 0x00, 0x02, 0x06, 0x01, 0x00, 0x04, 0x0b, 0x08, 0x00, 0x01, 0x00, 0x00, 0x00
        /*0020*/ 	.byte	0x00, 0x00, 0x00, 0x00


//--------------------- .nv.info._Z5flaggPfS_f    --------------------------
	.section	.nv.info._Z5flaggPfS_f,"",@"SHT_CUDA_INFO"
	.sectionflags	@""
	.align	4


	//----- nvinfo : EIATTR_CUDA_API_VERSION
	.align		4
        /*0000*/ 	.byte	0x04, 0x37
        /*0002*/ 	.short	(.L_19 - .L_18)
.L_18:
        /*0004*/ 	.word	0x00000082


	//----- nvinfo : EIATTR_KPARAM_INFO
	.align		4
.L_19:
        /*0008*/ 	.byte	0x04, 0x17
        /*000a*/ 	.short	(.L_21 - .L_20)
.L_20:
        /*000c*/ 	.word	0x00000000
        /*0010*/ 	.short	0x0002
        /*0012*/ 	.short	0x0010
        /*0014*/ 	.byte	0x00, 0xf0, 0x11, 0x00


	//----- nvinfo : EIATTR_KPARAM_INFO
	.align		4
.L_21:
        /*0018*/ 	.byte	0x04, 0x17
        /*001a*/ 	.short	(.L_23 - .L_22)
.L_22:
        /*001c*/ 	.word	0x00000000
        /*0020*/ 	.short	0x0001
        /*0022*/ 	.short	0x0008
        /*0024*/ 	.byte	0x00, 0xf5, 0x21, 0x00


	//----- nvinfo : EIATTR_KPARAM_INFO
	.align		4
.L_23:
        /*0028*/ 	.byte	0x04, 0x17
        /*002a*/ 	.short	(.L_25 - .L_24)
.L_24:
        /*002c*/ 	.word	0x00000000
        /*0030*/ 	.short	0x0000
        /*0032*/ 	.short	0x0000
        /*0034*/ 	.byte	0x00, 0xf5, 0x21, 0x00


	//----- nvinfo : EIATTR_SPARSE_MMA_MASK
	.align		4
.L_25:
        /*0038*/ 	.byte	0x03, 0x50
        /*003a*/ 	.short	0x0000


	//----- nvinfo : EIATTR_MAXREG_COUNT
	.align		4
        /*003c*/ 	.byte	0x03, 0x1b
        /*003e*/ 	.short	0x00ff


	//----- nvinfo : EIATTR_MERCURY_ISA_VERSION
	.align		4
        /*0040*/ 	.byte	0x03, 0x5f
        /*0042*/ 	.short	0x0101


	//----- nvinfo : EIATTR_VRC_CTA_INIT_COUNT
	.align		4
        /*0044*/ 	.byte	0x02, 0x4a
	.zero		1
	.zero		1


	//----- nvinfo : EIATTR_EXIT_INSTR_OFFSETS
	.align		4
        /*0048*/ 	.byte	0x04, 0x1c
        /*004a*/ 	.short	(.L_27 - .L_26)


	//   ....[0]....
.L_26:
        /*004c*/ 	.word	0x00007610


	//   ....[1]....
        /*0050*/ 	.word	0x000077c0


	//   ....[2]....
        /*0054*/ 	.word	0x000081b0


	//   ....[3]....
        /*0058*/ 	.word	0x00008300


	//----- nvinfo : EIATTR_CBANK_PARAM_SIZE
	.align		4
.L_27:
        /*005c*/ 	.byte	0x03, 0x19
        /*005e*/ 	.short	0x0014


	//----- nvinfo : EIATTR_PARAM_CBANK
	.align		4
        /*0060*/ 	.byte	0x04, 0x0a
        /*0062*/ 	.short	(.L_29 - .L_28)
	.align		4
.L_28:
        /*0064*/ 	.word	index@(.nv.constant0._Z5flaggPfS_f)
        /*0068*/ 	.short	0x0380
        /*006a*/ 	.short	0x0014


	//----- nvinfo : EIATTR_SW_WAR
	.align		4
.L_29:
        /*006c*/ 	.byte	0x04, 0x36
        /*006e*/ 	.short	(.L_31 - .L_30)
.L_30:
        /*0070*/ 	.word	0x00000008
.L_31:


//--------------------- .nv.info._Z8blincorrPfS_  --------------------------
	.section	.nv.info._Z8blincorrPfS_,"",@"SHT_CUDA_INFO"
	.sectionflags	@""
	.align	4


	//----- nvinfo : EIATTR_CUDA_API_VERSION
	.align		4
        /*0000*/ 	.byte	0x04, 0x37
        /*0002*/ 	.short	(.L_33 - .L_32)
.L_32:
        /*0004*/ 	.word	0x00000082


	//----- nvinfo : EIATTR_KPARAM_INFO
	.align		4
.L_33:
        /*0008*/ 	.byte	0x04, 0x17
        /*000a*/ 	.short	(.L_35 - .L_34)
.L_34:
        /*000c*/ 	.word	0x00000000
        /*0010*/ 	.short	0x0001
        /*0012*/ 	.short	0x0008
        /*0014*/ 	.byte	0x00, 0xf5, 0x21, 0x00


	//----- nvinfo : EIATTR_KPARAM_INFO
	.align		4
.L_35:
        /*0018*/ 	.byte	0x04, 0x17
        /*001a*/ 	.short	(.L_37 - .L_36)
.L_36:
        /*001c*/ 	.word	0x00000000
        /*0020*/ 	.short	0x0000
        /*0022*/ 	.short	0x0000
        /*0024*/ 	.byte	0x00, 0xf5, 0x21, 0x00


	//----- nvinfo : EIATTR_SPARSE_MMA_MASK
	.align		4
.L_37:
        /*0028*/ 	.byte	0x03, 0x50
        /*002a*/ 	.short	0x0000


	//----- nvinfo : EIATTR_MAXREG_COUNT
	.align		4
        /*002c*/ 	.byte	0x03, 0x1b
        /*002e*/ 	.short	0x00ff


	//----- nvinfo : EIATTR_NUM_BARRIERS
	.align		4
        /*0030*/ 	.byte	0x02, 0x4c
        /*0032*/ 	.byte	0x01
	.zero		1


	//----- nvinfo : EIATTR_MERCURY_ISA_VERSION
	.align		4
        /*0034*/ 	.byte	0x03, 0x5f
        /*0036*/ 	.short	0x0101


	//----- nvinfo : EIATTR_VRC_CTA_INIT_COUNT
	.align		4
        /*0038*/ 	.byte	0x02, 0x4a
	.zero		1
	.zero		1


	//----- nvinfo : EIATTR_EXIT_INSTR_OFFSETS
	.align		4
        /*003c*/ 	.byte	0x04, 0x1c
        /*003e*/ 	.short	(.L_39 - .L_38)


	//   ....[0]....
.L_38:
        /*0040*/ 	.word	0x00000130


	//----- nvinfo : EIATTR_CRS_STACK_SIZE
	.align		4
.L_39:
        /*0044*/ 	.byte	0x04, 0x1e
        /*0046*/ 	.short	(.L_41 - .L_40)
.L_40:
        /*0048*/ 	.word	0x00000000


	//----- nvinfo : EIATTR_CBANK_PARAM_SIZE
	.align		4
.L_41:
        /*004c*/ 	.byte	0x03, 0x19
        /*004e*/ 	.short	0x0010


	//----- nvinfo : EIATTR_PARAM_CBANK
	.align		4
        /*0050*/ 	.byte	0x04, 0x0a
        /*0052*/ 	.short	(.L_43 - .L_42)
	.align		4
.L_42:
        /*0054*/ 	.word	index@(.nv.constant0._Z8blincorrPfS_)
        /*0058*/ 	.short	0x0380
        /*005a*/ 	.short	0x0010


	//----- nvinfo : EIATTR_SW_WAR
	.align		4
.L_43:
        /*005c*/ 	.byte	0x04, 0x36
        /*005e*/ 	.short	(.L_45 - .L_44)
.L_44:
        /*0060*/ 	.word	0x00000008
.L_45:


//--------------------- .nv.info._Z7blinestPfS_   --------------------------
	.section	.nv.info._Z7blinestPfS_,"",@"SHT_CUDA_INFO"
	.sectionflags	@""
	.align	4


	//----- nvinfo : EIATTR_CUDA_API_VERSION
	.align		4
        /*0000*/ 	.byte	0x04, 0x37
        /*0002*/ 	.short	(.L_47 - .L_46)
.L_46:
        /*0004*/ 	.word	0x00000082


	//----- nvinfo : EIATTR_KPARAM_INFO
	.align		4
.L_47:
        /*0008*/ 	.byte	0x04, 0x17
        /*000a*/ 	.short	(.L_49 - .L_48)
.L_48:
        /*000c*/ 	.word	0x00000000
        /*0010*/ 	.short	0x0001
        /*0012*/ 	.short	0x0008
        /*0014*/ 	.byte	0x00, 0xf5, 0x21, 0x00


	//----- nvinfo : EIATTR_KPARAM_INFO
	.align		4
.L_49:
        /*0018*/ 	.byte	0x04, 0x17
        /*001a*/ 	.short	(.L_51 - .L_50)
.L_50:
        /*001c*/ 	.word	0x00000000
        /*0020*/ 	.short	0x0000
        /*0022*/ 	.short	0x0000
        /*0024*/ 	.byte	0x00, 0xf5, 0x21, 0x00


	//----- nvinfo : EIATTR_SPARSE_MMA_MASK
	.align		4
.L_51:
        /*0028*/ 	.byte	0x03, 0x50
        /*002a*/ 	.short	0x0000


	//----- nvinfo : EIATTR_MAXREG_COUNT
	.align		4
        /*002c*/ 	.byte	0x03, 0x1b
        /*002e*/ 	.short	0x00ff


	//----- nvinfo : EIATTR_NUM_BARRIERS
	.align		4
        /*0030*/ 	.byte	0x02, 0x4c
        /*0032*/ 	.byte	0x01
	.zero		1


	//----- nvinfo : EIATTR_MERCURY_ISA_VERSION
	.align		4
        /*0034*/ 	.byte	0x03, 0x5f
        /*0036*/ 	.short	0x0101


	//----- nvinfo : EIATTR_VRC_CTA_INIT_COUNT
	.align		4
        /*0038*/ 	.byte	0x02, 0x4a
	.zero		1
	.zero		1


	//----- nvinfo : EIATTR_EXIT_INSTR_OFFSETS
	.align		4
        /*003c*/ 	.byte	0x04, 0x1c
        /*003e*/ 	.short	(.L_53 - .L_52)


	//   ....[0]....
.L_52:
        /*0040*/ 	.word	0x000035e0


	//----- nvinfo : EIATTR_CRS_STACK_SIZE
	.align		4
.L_53:
        /*0044*/ 	.byte	0x04, 0x1e
        /*0046*/ 	.short	(.L_55 - .L_54)
.L_54:
        /*0048*/ 	.word	0x00000000


	//----- nvinfo : EIATTR_CBANK_PARAM_SIZE
	.align		4
.L_55:
        /*004c*/ 	.byte	0x03, 0x19
        /*004e*/ 	.short	0x0010


	//----- nvinfo : EIATTR_PARAM_CBANK
	.align		4
        /*0050*/ 	.byte	0x04, 0x0a
        /*0052*/ 	.short	(.L_57 - .L_56)
	.align		4
.L_56:
        /*0054*/ 	.word	index@(.nv.constant0._Z7blinestPfS_)
        /*0058*/ 	.short	0x0380
        /*005a*/ 	.short	0x0010


	//----- nvinfo : EIATTR_SW_WAR
	.align		4
.L_57:
        /*005c*/ 	.byte	0x04, 0x36
        /*005e*/ 	.short	(.L_59 - .L_58)
.L_58:
        /*0060*/ 	.word	0x00000008
.L_59:


//--------------------- .nv.callgraph             --------------------------
	.section	.nv.callgraph,"",@"SHT_CUDA_CALLGRAPH"
	.align	4
	.sectionentsize	8
	.align		4
        /*0000*/ 	.word	0x00000000
	.align		4
        /*0004*/ 	.word	0xffffffff
	.align		4
        /*0008*/ 	.word	0x00000000
	.align		4
        /*000c*/ 	.word	0xfffffffe
	.align		4
        /*0010*/ 	.word	0x00000000
	.align		4
        /*0014*/ 	.word	0xfffffffd
	.align		4
        /*0018*/ 	.word	0x00000000
	.align		4
        /*001c*/ 	.word	0xfffffffc


//--------------------- .text._Z5flaggPfS_f       --------------------------
	.section	.text._Z5flaggPfS_f,"ax",@progbits
	.align	128
        .global         _Z5flaggPfS_f
        .type           _Z5flaggPfS_f,@function
        .size           _Z5flaggPfS_f,(.L_x_76 - _Z5flaggPfS_f)
        .other          _Z5flaggPfS_f,@"STO_CUDA_ENTRY STV_DEFAULT"
_Z5flaggPfS_f:
.text._Z5flaggPfS_f:
[----:B------:R-:W0:Y:S01]  /*0000*/  LDC R1, c[0x0][0x37c] ;  /* 0x0000df00ff017b82 */ /* 0x000e220000000800 */
[----:B------:R-:W1:Y:S07]  /*0010*/  S2R R0, SR_CTAID.X ;  /* 0x0000000000007919 */ /* 0x000e6e0000002500 */
[----:B------:R-:W2:Y:S01]  /*0020*/  LDC.64 R24, c[0x0][0x380] ;  /* 0x0000e000ff187b82 */ /* 0x000ea20000000a00 */
[----:B------:R-:W3:Y:S01]  /*0030*/  LDCU.64 UR8, c[0x0][0x358] ;  /* 0x00006b00ff0877ac */ /* 0x000ee20008000a00 */
[----:B0-----:R-:W-:-:S05]  /*0040*/  IADD3 R1, PT, PT, R1, -0x1f40, RZ ;  /* 0xffffe0c001017810 */ /* 0x001fca0007ffe0ff */
[----:B------:R-:W-:Y:S04]  /*0050*/  STL.128 [R1], RZ ;  /* 0x000000ff01007387 */ /* 0x000fe80000100c00 */
[----:B------:R-:W-:Y:S04]  /*0060*/  STL.128 [R1+0x10], RZ ;  /* 0x000010ff01007387 */ /* 0x000fe80000100c00 */
[----:B------:R-:W-:Y:S04]  /*0070*/  STL.128 [R1+0x20], RZ ;  /* 0x000020ff01007387 */ /* 0x000fe80000100c00 */
[----:B------:R-:W-:Y:S04]  /*0080*/  STL.128 [R1+0x30], RZ ;  /* 0x000030ff01007387 */ /* 0x000fe80000100c00 */
[----:B------:R-:W-:Y:S04]  /*0090*/  STL.128 [R1+0x40], RZ ;  /* 0x000040ff01007387 */ /* 0x000fe80000100c00 */
[----:B------:R-:W-:Y:S01]  /*00a0*/  STL.128 [R1+0x50], RZ ;  /* 0x000050ff01007387 */ /* 0x000fe20000100c00 */
[----:B-1----:R-:W-:-:S03]  /*00b0*/  IMAD R0, R0, 0x3e8, RZ ;  /* 0x000003e800007824 */ /* 0x002fc600078e02ff */
[----:B------:R-:W-:Y:S01]  /*00c0*/  STL.128 [R1+0x60], RZ ;  /* 0x000060ff01007387 */ /* 0x000fe20000100c00 */
[----:B--2---:R-:W-:-:S03]  /*00d0*/  IMAD.WIDE.U32 R24, R0, 0x4, R24 ;  /* 0x0000000400187825 */ /* 0x004fc600078e0018 */
[----:B------:R-:W-:Y:S04]  /*00e0*/  STL.128 [R1+0x70], RZ ;  /* 0x000070ff01007387 */ /* 0x000fe80000100c00 */
        /* <DEDUP_REMOVED lines=193> */
[----:B---3--:R-:W2:Y:S04]  /*0d00*/  LDG.E R12, desc[UR8][R24.64] ;  /* 0x00000008180c7981 */ /* 0x008ea8000c1e1900 */
[----:B------:R-:W2:Y:S04]  /*0d10*/  LDG.E R13, desc[UR8][R24.64+0x4] ;  /* 0x00000408180d7981 */ /* 0x000ea8000c1e1900 */
[----:B------:R-:W2:Y:S04]  /*0d20*/  LDG.E R14, desc[UR8][R24.64+0x8] ;  /* 0x00000808180e7981 */ /* 0x000ea8000c1e1900 */
[----:B------:R-:W2:Y:S04]  /*0d30*/  LDG.E R15, desc[UR8][R24.64+0xc] ;  /* 0x00000c08180f7981 */ /* 0x000ea8000c1e1900 */
[----:B------:R-:W3:Y:S04]  /*0d40*/  LDG.E R16, desc[UR8][R24.64+0x10] ;  /* 0x0000100818107981 */ /* 0x000ee8000c1e1900 */
[----:B------:R-:W3:Y:S04]  /*0d50*/  LDG.E R17, desc[UR8][R24.64+0x14] ;  /* 0x0000140818117981 */ /* 0x000ee8000c1e1900 */
[----:B------:R-:W3:Y:S04]  /*0d60*/  LDG.E R18, desc[UR8][R24.64+0x18] ;  /* 0x0000180818127981 */ /* 0x000ee8000c1e1900 */
[----:B------:R-:W3:Y:S04]  /*0d70*/  LDG.E R19, desc[UR8][R24.64+0x1c] ;  /* 0x00001c0818137981 */ /* 0x000ee8000c1e1900 */
[----:B------:R-:W4:Y:S04]  /*0d80*/  LDG.E R20, desc[UR8][R24.64+0x20] ;  /* 0x0000200818147981 */ /* 0x000f28000c1e1900 */
[----:B------:R-:W4:Y:S04]  /*0d90*/  LDG.E R21, desc[UR8][R24.64+0x24] ;  /* 0x0000240818157981 */ /* 0x000f28000c1e1900 */
[----:B------:R-:W4:Y:S04]  /*0da0*/  LDG.E R22, desc[UR8][R24.64+0x28] ;  /* 0x0000280818167981 */ /* 0x000f28000c1e1900 */
[----:B------:R-:W4:Y:S04]  /*0db0*/  LDG.E R23, desc[UR8][R24.64+0x2c] ;  /* 0x00002c0818177981 */ /* 0x000f28000c1e1900 */
[----:B------:R-:W5:Y:S04]  /*0dc0*/  LDG.E R4, desc[UR8][R24.64+0x30] ;  /* 0x0000300818047981 */ /* 0x000f68000c1e1900 */
[----:B------:R-:W5:Y:S04]  /*0dd0*/  LDG.E R5, desc[UR8][R24.64+0x34] ;  /* 0x0000340818057981 */ /* 0x000f68000c1e1900 */
[----:B------:R-:W5:Y:S04]  /*0de0*/  LDG.E R6, desc[UR8][R24.64+0x38] ;  /* 0x0000380818067981 */ /* 0x000f68000c1e1900 */
[----:B------:R-:W5:Y:S04]  /*0df0*/  LDG.E R7, desc[UR8][R24.64+0x3c] ;  /* 0x00003c0818077981 */ /* 0x000f68000c1e1900 */
[----:B------:R-:W5:Y:S04]  /*0e00*/  LDG.E R8, desc[UR8][R24.64+0x40] ;  /* 0x0000400818087981 */ /* 0x000f68000c1e1900 */
[----:B------:R-:W5:Y:S04]  /*0e10*/  LDG.E R9, desc[UR8][R24.64+0x44] ;  /* 0x0000440818097981 */ /* 0x000f68000c1e1900 */
[----:B------:R-:W5:Y:S04]  /*0e20*/  LDG.E R10, desc[UR8][R24.64+0x48] ;  /* 0x00004808180a7981 */ /* 0x000f68000c1e1900 */
[----:B------:R-:W5:Y:S04]  /*0e30*/  LDG.E R11, desc[UR8][R24.64+0x4c] ;  /* 0x00004c08180b7981 */ /* 0x000f68000c1e1900 */
[----:B--2---:R0:W-:Y:S04]  /*0e40*/  STL.128 [R1], R12 ;  /* 0x0000000c01007387 */ /* 0x0041e80000100c00 */
[----:B---3--:R1:W-:Y:S04]  /*0e50*/  STL.128 [R1+0x10], R16 ;  /* 0x0000101001007387 */ /* 0x0083e80000100c00 */
[----:B0-----:R-:W2:Y:S04]  /*0e60*/  LDG.E R12, desc[UR8][R24.64+0x50] ;  /* 0x00005008180c7981 */ /* 0x001ea8000c1e1900 */
[----:B------:R-:W2:Y:S04]  /*0e70*/  LDG.E R13, desc[UR8][R24.64+0x54] ;  /* 0x00005408180d7981 */ /* 0x000ea8000c1e1900 */
[----:B------:R-:W2:Y:S04]  /*0e80*/  LDG.E R14, desc[UR8][R24.64+0x58] ;  /* 0x00005808180e7981 */ /* 0x000ea8000c1e1900 */
[----:B----4-:R0:W-:Y:S04]  /*0e90*/  STL.128 [R1+0x20], R20 ;  /* 0x0000201401007387 */ /* 0x0101e80000100c00 */
[----:B------:R-:W2:Y:S04]  /*0ea0*/  LDG.E R15, desc[UR8][R24.64+0x5c] ;  /* 0x00005c08180f7981 */ /* 0x000ea8000c1e1900 */
[----:B-1----:R-:W3:Y:S04]  /*0eb0*/  LDG.E R16, desc[UR8][R24.64+0x60] ;  /* 0x0000600818107981 */ /* 0x002ee8000c1e1900 */
[----:B------:R-:W3:Y:S04]  /*0ec0*/  LDG.E R17, desc[UR8][R24.64+0x64] ;  /* 0x0000640818117981 */ /* 0x000ee8000c1e1900 */
[----:B------:R-:W3:Y:S04]  /*0ed0*/  LDG.E R18, desc[UR8][R24.64+0x68] ;  /* 0x0000680818127981 */ /* 0x000ee8000c1e1900 */
[----:B------:R-:W3:Y:S04]  /*0ee0*/  LDG.E R19, desc[UR8][R24.64+0x6c] ;  /* 0x00006c0818137981 */ /* 0x000ee8000c1e1900 */
[----:B0-----:R-:W4:Y:S04]  /*0ef0*/  LDG.E R20, desc[UR8][R24.64+0x70] ;  /* 0x0000700818147981 */ /* 0x001f28000c1e1900 */
[----:B------:R-:W4:Y:S04]  /*0f00*/  LDG.E R21, desc[UR8][R24.64+0x74] ;  /* 0x0000740818157981 */ /* 0x000f28000c1e1900 */
[----:B------:R-:W4:Y:S04]  /*0f10*/  LDG.E R22, desc[UR8][R24.64+0x78] ;  /* 0x0000780818167981 */ /* 0x000f28000c1e1900 */
[----:B------:R-:W4:Y:S04]  /*0f20*/  LDG.E R23, desc[UR8][R24.64+0x7c] ;  /* 0x00007c0818177981 */ /* 0x000f28000c1e1900 */
[----:B-----5:R0:W-:Y:S04]  /*0f30*/  STL.128 [R1+0x30], R4 ;  /* 0x0000300401007387 */ /* 0x0201e80000100c00 */
[----:B------:R0:W-:Y:S04]  /*0f40*/  STL.128 [R1+0x40], R8 ;  /* 0x0000400801007387 */ /* 0x0001e80000100c00 */
[----:B------:R0:W-:Y:S04]  /*0f50*/  STL.128 [R1+0xc90], RZ ;  /* 0x000c90ff01007387 */ /* 0x0001e80000100c00 */
        /* <DEDUP_REMOVED lines=47> */
[----:B------:R0:W-:Y:S01]  /*1250*/  STL.128 [R1+0xf90], RZ ;  /* 0x000f90ff01007387 */ /* 0x0001e20000100c00 */
[----:B------:R-:W-:-:S02]  /*1260*/  HFMA2 R3, -RZ, RZ, 0, 1.9073486328125e-06 ;  /* 0x00000020ff037431 */ /* 0x000fc400000001ff */
[----:B------:R-:W-:Y:S01]  /*1270*/  IMAD.MOV.U32 R2, RZ, RZ, R1 ;  /* 0x000000ffff027224 */ /* 0x000fe200078e0001 */
[----:B--2---:R0:W-:Y:S04]  /*1280*/  STL.128 [R1+0x50], R12 ;  /* 0x0000500c01007387 */ /* 0x0041e80000100c00 */
[----:B---3--:R0:W-:Y:S04]  /*1290*/  STL.128 [R1+0x60], R16 ;  /* 0x0000601001007387 */ /* 0x0081e80000100c00 */
[----:B----4-:R0:W-:Y:S02]  /*12a0*/  STL.128 [R1+0x70], R20 ;  /* 0x0000701401007387 */ /* 0x0101e40000100c00 */
.L_x_0:
[----:B01----:R-:W-:-:S05]  /*12b0*/  IMAD.WIDE.U32 R12, R3, 0x4, R24 ;  /* 0x00000004030c7825 */ /* 0x003fca00078e0018 */
[----:B------:R-:W2:Y:S04]  /*12c0*/  LDG.E R8, desc[UR8][R12.64] ;  /* 0x000000080c087981 */ /* 0x000ea8000c1e1900 */
[----:B------:R-:W2:Y:S04]  /*12d0*/  LDG.E R9, desc[UR8][R12.64+0x4] ;  /* 0x000004080c097981 */ /* 0x000ea8000c1e1900 */
[----:B------:R-:W2:Y:S04]  /*12e0*/  LDG.E R10, desc[UR8][R12.64+0x8] ;  /* 0x000008080c0a7981 */ /* 0x000ea8000c1e1900 */
[----:B------:R-:W2:Y:S04]  /*12f0*/  LDG.E R11, desc[UR8][R12.64+0xc] ;  /* 0x00000c080c0b7981 */ /* 0x000ea8000c1e1900 */
[----:B------:R-:W3:Y:S04]  /*1300*/  LDG.E R4, desc[UR8][R12.64+0x10] ;  /* 0x000010080c047981 */ /* 0x000ee8000c1e1900 */
[----:B------:R-:W3:Y:S04]  /*1310*/  LDG.E R5, desc[UR8][R12.64+0x14] ;  /* 0x000014080c057981 */ /* 0x000ee8000c1e1900 */
[----:B------:R-:W3:Y:S04]  /*1320*/  LDG.E R6, desc[UR8][R12.64+0x18] ;  /* 0x000018080c067981 */ /* 0x000ee8000c1e1900 */
[----:B------:R-:W3:Y:S01]  /*1330*/  LDG.E R7, desc[UR8][R12.64+0x1c] ;  /* 0x00001c080c077981 */ /* 0x000ee2000c1e1900 */
[C---:B------:R-:W-:Y:S01]  /*1340*/  VIADD R20, R3.reuse, 0x8 ;  /* 0x0000000803147836 */ /* 0x040fe20000000000 */
[C---:B------:R-:W-:Y:S01]  /*1350*/  LEA R14, R3.reuse, R2, 0x2 ;  /* 0x00000002030e7211 */ /* 0x040fe200078e10ff */
[----:B------:R-:W-:-:S02]  /*1360*/  VIADD R21, R3, 0x10 ;  /* 0x0000001003157836 */ /* 0x000fc40000000000 */
[----:B------:R-:W-:-:S04]  /*1370*/  IMAD.WIDE.U32 R26, R20, 0x4, R24 ;  /* 0x00000004141a7825 */ /* 0x000fc800078e0018 */
[----:B------:R-:W-:-:S05]  /*1380*/  IMAD.WIDE.U32 R22, R21, 0x4, R24 ;  /* 0x0000000415167825 */ /* 0x000fca00078e0018 */
[----:B------:R-:W4:Y:S04]  /*1390*/  LDG.E R12, desc[UR8][R22.64] ;  /* 0x00000008160c7981 */ /* 0x000f28000c1e1900 */
[----:B------:R-:W4:Y:S04]  /*13a0*/  LDG.E R13, desc[UR8][R22.64+0x4] ;  /* 0x00000408160d7981 */ /* 0x000f28000c1e1900 */
[----:B------:R-:W4:Y:S04]  /*13b0*/  LDG.E R15, desc[UR8][R22.64+0xc] ;  /* 0x00000c08160f7981 */ /* 0x000f28000c1e1900 */
        /* <DEDUP_REMOVED lines=9> */
[----:B-1----:R-:W3:Y:S04]  /*1450*/  LDG.E R4, desc[UR8][R26.64] ;  /* 0x000000081a047981 */ /* 0x002ee8000c1e1900 */
[----:B------:R-:W3:Y:S04]  /*1460*/  LDG.E R5, desc[UR8][R26.64+0x4] ;  /* 0x000004081a057981 */ /* 0x000ee8000c1e1900 */
[----:B------:R-:W3:Y:S04]  /*1470*/  LDG.E R6, desc[UR8][R26.64+0x8] ;  /* 0x000008081a067981 */ /* 0x000ee8000c1e1900 */
[----:B------:R-:W3:Y:S04]  /*1480*/  LDG.E R7, desc[UR8][R26.64+0xc] ;  /* 0x00000c081a077981 */ /* 0x000ee8000c1e1900 */
[----:B------:R0:W2:Y:S04]  /*1490*/  LDG.E R11, desc[UR8][R26.64+0x1c] ;  /* 0x00001c081a0b7981 */ /* 0x0000a8000c1e1900 */
[----:B------:R1:W4:Y:S01]  /*14a0*/  LDG.E R14, desc[UR8][R22.64+0x8] ;  /* 0x00000808160e7981 */ /* 0x000322000c1e1900 */
[-C--:B------:R-:W-:Y:S01]  /*14b0*/  LEA R28, R20, R2.reuse, 0x2 ;  /* 0x00000002141c7211 */ /* 0x080fe200078e10ff */
[----:B------:R-:W-:Y:S01]  /*14c0*/  VIADD R20, R3, 0x18 ;  /* 0x0000001803147836 */ /* 0x000fe20000000000 */
[----:B------:R-:W-:Y:S01]  /*14d0*/  LEA R29, R21, R2, 0x2 ;  /* 0x00000002151d7211 */ /* 0x000fe200078e10ff */
[----:B------:R-:W-:-:S04]  /*14e0*/  VIADD R21, R3, 0x20 ;  /* 0x0000002003157836 */ /* 0x000fc80000000000 */
[----:B0-----:R-:W-:-:S04]  /*14f0*/  IMAD.WIDE.U32 R26, R21, 0x4, R24 ;  /* 0x00000004151a7825 */ /* 0x001fc800078e0018 */
[C---:B-1----:R-:W-:Y:S01]  /*1500*/  IMAD.WIDE.U32 R22, R20.reuse, 0x4, R24 ;  /* 0x0000000414167825 */ /* 0x042fe200078e0018 */
[----:B---3--:R0:W-:Y:S04]  /*1510*/  STL.128 [R28], R4 ;  /* 0x000000041c007387 */ /* 0x0081e80000100c00 */
[----:B--2---:R1:W-:Y:S04]  /*1520*/  STL.128 [R28+0x10], R8 ;  /* 0x000010081c007387 */ /* 0x0043e80000100c00 */
[----:B----4-:R2:W-:Y:S04]  /*1530*/  STL.128 [R29], R12 ;  /* 0x0000000c1d007387 */ /* 0x0105e80000100c00 */
[----:B-----5:R3:W-:Y:S04]  /*1540*/  STL.128 [R29+0x10], R16 ;  /* 0x000010101d007387 */ /* 0x0207e80000100c00 */
[----:B0-----:R-:W4:Y:S04]  /*1550*/  LDG.E R4, desc[UR8][R22.64] ;  /* 0x0000000816047981 */ /* 0x001f28000c1e1900 */
[----:B------:R-:W4:Y:S04]  /*1560*/  LDG.E R5, desc[UR8][R22.64+0x4] ;  /* 0x0000040816057981 */ /* 0x000f28000c1e1900 */
[----:B------:R-:W4:Y:S04]  /*1570*/  LDG.E R6, desc[UR8][R22.64+0x8] ;  /* 0x0000080816067981 */ /* 0x000f28000c1e1900 */
[----:B------:R-:W4:Y:S04]  /*1580*/  LDG.E R7, desc[UR8][R22.64+0xc] ;  /* 0x00000c0816077981 */ /* 0x000f28000c1e1900 */
[----:B-1----:R-:W5:Y:S04]  /*1590*/  LDG.E R8, desc[UR8][R22.64+0x10] ;  /* 0x0000100816087981 */ /* 0x002f68000c1e1900 */
[----:B------:R-:W5:Y:S04]  /*15a0*/  LDG.E R9, desc[UR8][R22.64+0x14] ;  /* 0x0000140816097981 */ /* 0x000f68000c1e1900 */
[----:B------:R-:W5:Y:S04]  /*15b0*/  LDG.E R10, desc[UR8][R22.64+0x18] ;  /* 0x00001808160a7981 */ /* 0x000f68000c1e1900 */
[----:B------:R0:W5:Y:S04]  /*15c0*/  LDG.E R11, desc[UR8][R22.64+0x1c] ;  /* 0x00001c08160b7981 */ /* 0x000168000c1e1900 */
[----:B--2---:R-:W2:Y:S04]  /*15d0*/  LDG.E R12, desc[UR8][R26.64] ;  /* 0x000000081a0c7981 */ /* 0x004ea8000c1e1900 */
[----:B------:R-:W2:Y:S04]  /*15e0*/  LDG.E R13, desc[UR8][R26.64+0x4] ;  /* 0x000004081a0d7981 */ /* 0x000ea8000c1e1900 */
[----:B------:R-:W2:Y:S04]  /*15f0*/  LDG.E R14, desc[UR8][R26.64+0x8] ;  /* 0x000008081a0e7981 */ /* 0x000ea8000c1e1900 */
[----:B------:R-:W2:Y:S04]  /*1600*/  LDG.E R15, desc[UR8][R26.64+0xc] ;  /* 0x00000c081a0f7981 */ /* 0x000ea8000c1e1900 */
[----:B---3--:R-:W3:Y:S04]  /*1610*/  LDG.E R16, desc[UR8][R26.64+0x10] ;  /* 0x000010081a107981 */ /* 0x008ee8000c1e1900 */
[----:B------:R-:W3:Y:S04]  /*1620*/  LDG.E R17, desc[UR8][R26.64+0x14] ;  /* 0x000014081a117981 */ /* 0x000ee8000c1e1900 */
[----:B------:R-:W3:Y:S04]  /*1630*/  LDG.E R18, desc[UR8][R26.64+0x18] ;  /* 0x000018081a127981 */ /* 0x000ee8000c1e1900 */
[----:B------:R1:W3:Y:S01]  /*1640*/  LDG.E R19, desc[UR8][R26.64+0x1c] ;  /* 0x00001c081a137981 */ /* 0x0002e2000c1e1900 */
[-C--:B------:R-:W-:Y:S01]  /*1650*/  LEA R28, R20, R2.reuse, 0x2 ;  /* 0x00000002141c7211 */ /* 0x080fe200078e10ff */
[----:B------:R-:W-:Y:S01]  /*1660*/  VIADD R20, R3, 0x28 ;  /* 0x0000002803147836 */ /* 0x000fe20000000000 */
[----:B------:R-:W-:Y:S01]  /*1670*/  LEA R29, R21, R2, 0x2 ;  /* 0x00000002151d7211 */ /* 0x000fe200078e10ff */
[----:B------:R-:W-:-:S02]  /*1680*/  VIADD R21, R3, 0x30 ;  /* 0x0000003003157836 */ /* 0x000fc40000000000 */
[----:B0-----:R-:W-:-:S04]  /*1690*/  IMAD.WIDE.U32 R22, R20, 0x4, R24 ;  /* 0x0000000414167825 */ /* 0x001fc800078e0018 */
[----:B-1----:R-:W-:Y:S01]  /*16a0*/  IMAD.WIDE.U32 R26, R21, 0x4, R24 ;  /* 0x00000004151a7825 */ /* 0x002fe200078e0018 */
[----:B----4-:R0:W-:Y:S04]  /*16b0*/  STL.128 [R28], R4 ;  /* 0x000000041c007387 */ /* 0x0101e80000100c00 */
[----:B-----5:R1:W-:Y:S04]  /*16c0*/  STL.128 [R28+0x10], R8 ;  /* 0x000010081c007387 */ /* 0x0203e80000100c00 */
[----:B0-----:R-:W4:Y:S04]  /*16d0*/  LDG.E R4, desc[UR8][R22.64] ;  /* 0x0000000816047981 */ /* 0x001f28000c1e1900 */
[----:B------:R-:W4:Y:S04]  /*16e0*/  LDG.E R5, desc[UR8][R22.64+0x4] ;  /* 0x0000040816057981 */ /* 0x000f28000c1e1900 */
[----:B------:R-:W4:Y:S04]  /*16f0*/  LDG.E R6, desc[UR8][R22.64+0x8] ;  /* 0x0000080816067981 */ /* 0x000f28000c1e1900 */
[----:B--2---:R0:W-:Y:S04]  /*1700*/  STL.128 [R29], R12 ;  /* 0x0000000c1d007387 */ /* 0x0041e80000100c00 */
[----:B------:R-:W4:Y:S04]  /*1710*/  LDG.E R7, desc[UR8][R22.64+0xc] ;  /* 0x00000c0816077981 */ /* 0x000f28000c1e1900 */
[----:B-1----:R-:W2:Y:S04]  /*1720*/  LDG.E R8, desc[UR8][R22.64+0x10] ;  /* 0x0000100816087981 */ /* 0x002ea8000c1e1900 */
[----:B------:R-:W2:Y:S04]  /*1730*/  LDG.E R9, desc[UR8][R22.64+0x14] ;  /* 0x0000140816097981 */ /* 0x000ea8000c1e1900 */
[----:B---3--:R1:W-:Y:S04]  /*1740*/  STL.128 [R29+0x10], R16 ;  /* 0x000010101d007387 */ /* 0x0083e80000100c00 */
[----:B------:R-:W2:Y:S04]  /*1750*/  LDG.E R10, desc[UR8][R22.64+0x18] ;  /* 0x00001808160a7981 */ /* 0x000ea8000c1e1900 */
[----:B------:R3:W2:Y:S04]  /*1760*/  LDG.E R11, desc[UR8][R22.64+0x1c] ;  /* 0x00001c08160b7981 */ /* 0x0006a8000c1e1900 */
[----:B0-----:R-:W5:Y:S04]  /*1770*/  LDG.E R12, desc[UR8][R26.64] ;  /* 0x000000081a0c7981 */ /* 0x001f68000c1e1900 */
[----:B------:R-:W5:Y:S04]  /*1780*/  LDG.E R13, desc[UR8][R26.64+0x4] ;  /* 0x000004081a0d7981 */ /* 0x000f68000c1e1900 */
[----:B------:R-:W5:Y:S04]  /*1790*/  LDG.E R14, desc[UR8][R26.64+0x8] ;  /* 0x000008081a0e7981 */ /* 0x000f68000c1e1900 */
[----:B------:R-:W5:Y:S04]  /*17a0*/  LDG.E R15, desc[UR8][R26.64+0xc] ;  /* 0x00000c081a0f7981 */ /* 0x000f68000c1e1900 */
[----:B-1----:R-:W5:Y:S04]  /*17b0*/  LDG.E R16, desc[UR8][R26.64+0x10] ;  /* 0x000010081a107981 */ /* 0x002f68000c1e1900 */
[----:B------:R-:W5:Y:S04]  /*17c0*/  LDG.E R17, desc[UR8][R26.64+0x14] ;  /* 0x000014081a117981 */ /* 0x000f68000c1e1900 */
[----:B------:R-:W5:Y:S04]  /*17d0*/  LDG.E R18, desc[UR8][R26.64+0x18] ;  /* 0x000018081a127981 */ /* 0x000f68000c1e1900 */
[----:B------:R0:W5:Y:S01]  /*17e0*/  LDG.E R19, desc[UR8][R26.64+0x1c] ;  /* 0x00001c081a137981 */ /* 0x000162000c1e1900 */
[-C--:B------:R-:W-:Y:S01]  /*17f0*/  LEA R28, R20, R2.reuse, 0x2 ;  /* 0x00000002141c7211 */ /* 0x080fe200078e10ff */
[----:B------:R-:W-:Y:S01]  /*1800*/  VIADD R20, R3, 0x38 ;  /* 0x0000003803147836 */ /* 0x000fe20000000000 */
[----:B------:R-:W-:Y:S01]  /*1810*/  LEA R29, R21, R2, 0x2 ;  /* 0x00000002151d7211 */ /* 0x000fe200078e10ff */
[----:B------:R-:W-:-:S02]  /*1820*/  VIADD R21, R3, 0x40 ;  /* 0x0000004003157836 */ /* 0x000fc40000000000 */
[----:B---3--:R-:W-:-:S04]  /*1830*/  IMAD.WIDE.U32 R22, R20, 0x4, R24 ;  /* 0x0000000414167825 */ /* 0x008fc800078e0018 */
[----:B0-----:R-:W-:Y:S01]  /*1840*/  IMAD.WIDE.U32 R26, R21, 0x4, R24 ;  /* 0x00000004151a7825 */ /* 0x001fe200078e0018 */
[----:B----4-:R0:W-:Y:S04]  /*1850*/  STL.128 [R28], R4 ;  /* 0x000000041c007387 */ /* 0x0101e80000100c00 */
[----:B0-----:R-:W3:Y:S04]  /*1860*/  LDG.E R4, desc[UR8][R22.64] ;  /* 0x0000000816047981 */ /* 0x001ee8000c1e1900 */
[----:B--2---:R0:W-:Y:S04]  /*1870*/  STL.128 [R28+0x10], R8 ;  /* 0x000010081c007387 */ /* 0x0041e80000100c00 */
[----:B------:R-:W3:Y:S04]  /*1880*/  LDG.E R5, desc[UR8][R22.64+0x4] ;  /* 0x0000040816057981 */ /* 0x000ee8000c1e1900 */
[----:B------:R-:W3:Y:S04]  /*1890*/  LDG.E R6, desc[UR8][R22.64+0x8] ;  /* 0x0000080816067981 */ /* 0x000ee8000c1e1900 */
[----:B------:R-:W3:Y:S04]  /*18a0*/  LDG.E R7, desc[UR8][R22.64+0xc] ;  /* 0x00000c0816077981 */ /* 0x000ee8000c1e1900 */
[----:B-----5:R1:W-:Y:S04]  /*18b0*/  STL.128 [R29], R12 ;  /* 0x0000000c1d007387 */ /* 0x0203e80000100c00 */
[----:B0-----:R-:W2:Y:S04]  /*18c0*/  LDG.E R8, desc[UR8][R22.64+0x10] ;  /* 0x0000100816087981 */ /* 0x001ea8000c1e1900 */
[----:B------:R-:W2:Y:S04]  /*18d0*/  LDG.E R9, desc[UR8][R22.64+0x14] ;  /* 0x0000140816097981 */ /* 0x000ea8000c1e1900 */
[----:B------:R-:W2:Y:S04]  /*18e0*/  LDG.E R10, desc[UR8][R22.64+0x18] ;  /* 0x00001808160a7981 */ /* 0x000ea8000c1e1900 */
[----:B------:R0:W-:Y:S04]  /*18f0*/  STL.128 [R29+0x10], R16 ;  /* 0x000010101d007387 */ /* 0x0001e80000100c00 */
[----:B------:R4:W2:Y:S04]  /*1900*/  LDG.E R11, desc[UR8][R22.64+0x1c] ;  /* 0x00001c08160b7981 */ /* 0x0008a8000c1e1900 */
[----:B-1----:R-:W5:Y:S04]  /*1910*/  LDG.E R12, desc[UR8][R26.64] ;  /* 0x000000081a0c7981 */ /* 0x002f68000c1e1900 */
[----:B------:R-:W5:Y:S04]  /*1920*/  LDG.E R13, desc[UR8][R26.64+0x4] ;  /* 0x000004081a0d7981 */ /* 0x000f68000c1e1900 */
[----:B------:R-:W5:Y:S04]  /*1930*/  LDG.E R14, desc[UR8][R26.64+0x8] ;  /* 0x000008081a0e7981 */ /* 0x000f68000c1e1900 */
[----:B------:R-:W5:Y:S04]  /*1940*/  LDG.E R15, desc[UR8][R26.64+0xc] ;  /* 0x00000c081a0f7981 */ /* 0x000f68000c1e1900 */
[----:B0-----:R-:W5:Y:S04]  /*1950*/  LDG.E R16, desc[UR8][R26.64+0x10] ;  /* 0x000010081a107981 */ /* 0x001f68000c1e1900 */
[----:B------:R-:W5:Y:S04]  /*1960*/  LDG.E R17, desc[UR8][R26.64+0x14] ;  /* 0x000014081a117981 */ /* 0x000f68000c1e1900 */
[----:B------:R-:W5:Y:S04]  /*1970*/  LDG.E R18, desc[UR8][R26.64+0x18] ;  /* 0x000018081a127981 */ /* 0x000f68000c1e1900 */
[----:B------:R-:W5:Y:S01]  /*1980*/  LDG.E R19, desc[UR8][R26.64+0x1c] ;  /* 0x00001c081a137981 */ /* 0x000f62000c1e1900 */
[-C--:B------:R-:W-:Y:S01]  /*1990*/  LEA R30, R20, R2.reuse, 0x2 ;  /* 0x00000002141e7211 */ /* 0x080fe200078e10ff */
[----:B------:R-:W-:Y:S01]  /*19a0*/  VIADD R20, R3, 0x48 ;  /* 0x0000004803147836 */ /* 0x000fe20000000000 */
[----:B------:R-:W-:Y:S01]  /*19b0*/  LEA R31, R21, R2, 0x2 ;  /* 0x00000002151f7211 */ /* 0x000fe200078e10ff */
[----:B------:R-:W-:-:S02]  /*19c0*/  VIADD R21, R3, 0x50 ;  /* 0x0000005003157836 */ /* 0x000fc40000000000 */
[----:B----4-:R-:W-:-:S04]  /*19d0*/  IMAD.WIDE.U32 R22, R20, 0x4, R24 ;  /* 0x0000000414167825 */ /* 0x010fc800078e0018 */
[C---:B------:R-:W-:Y:S01]  /*19e0*/  IMAD.WIDE.U32 R28, R21.reuse, 0x4, R24 ;  /* 0x00000004151c7825 */ /* 0x040fe200078e0018 */
[----:B---3--:R0:W-:Y:S04]  /*19f0*/  STL.128 [R30], R4 ;  /* 0x000000041e007387 */ /* 0x0081e80000100c00 */
[----:B0-----:R-:W3:Y:S04]  /*1a00*/  LDG.E R4, desc[UR8][R22.64] ;  /* 0x0000000816047981 */ /* 0x001ee8000c1e1900 */
[----:B------:R-:W3:Y:S04]  /*1a10*/  LDG.E R5, desc[UR8][R22.64+0x4] ;  /* 0x0000040816057981 */ /* 0x000ee8000c1e1900 */
[----:B--2---:R0:W-:Y:S04]  /*1a20*/  STL.128 [R30+0x10], R8 ;  /* 0x000010081e007387 */ /* 0x0041e80000100c00 */
[----:B------:R-:W3:Y:S04]  /*1a30*/  LDG.E R6, desc[UR8][R22.64+0x8] ;  /* 0x0000080816067981 */ /* 0x000ee8000c1e1900 */
[----:B------:R-:W3:Y:S04]  /*1a40*/  LDG.E R7, desc[UR8][R22.64+0xc] ;  /* 0x00000c0816077981 */ /* 0x000ee8000c1e1900 */
[----:B-----5:R1:W-:Y:S04]  /*1a50*/  STL.128 [R31], R12 ;  /* 0x0000000c1f007387 */ /* 0x0203e80000100c00 */
[----:B0-----:R-:W2:Y:S04]  /*1a60*/  LDG.E R8, desc[UR8][R22.64+0x10] ;  /* 0x0000100816087981 */ /* 0x001ea8000c1e1900 */
[----:B------:R-:W2:Y:S04]  /*1a70*/  LDG.E R9, desc[UR8][R22.64+0x14] ;  /* 0x0000140816097981 */ /* 0x000ea8000c1e1900 */
[----:B------:R-:W2:Y:S04]  /*1a80*/  LDG.E R10, desc[UR8][R22.64+0x18] ;  /* 0x00001808160a7981 */ /* 0x000ea8000c1e1900 */
[----:B------:R0:W-:Y:S04]  /*1a90*/  STL.128 [R31+0x10], R16 ;  /* 0x000010101f007387 */ /* 0x0001e80000100c00 */
[----:B------:R-:W2:Y:S04]  /*1aa0*/  LDG.E R11, desc[UR8][R22.64+0x1c] ;  /* 0x00001c08160b7981 */ /* 0x000ea8000c1e1900 */
[----:B-1----:R-:W4:Y:S04]  /*1ab0*/  LDG.E R12, desc[UR8][R28.64] ;  /* 0x000000081c0c7981 */ /* 0x002f28000c1e1900 */
[----:B------:R-:W4:Y:S04]  /*1ac0*/  LDG.E R13, desc[UR8][R28.64+0x4] ;  /* 0x000004081c0d7981 */ /* 0x000f28000c1e1900 */
[----:B------:R-:W4:Y:S04]  /*1ad0*/  LDG.E R14, desc[UR8][R28.64+0x8] ;  /* 0x000008081c0e7981 */ /* 0x000f28000c1e1900 */
[----:B------:R-:W4:Y:S04]  /*1ae0*/  LDG.E R15, desc[UR8][R28.64+0xc] ;  /* 0x00000c081c0f7981 */ /* 0x000f28000c1e1900 */
[----:B0-----:R-:W5:Y:S04]  /*1af0*/  LDG.E R16, desc[UR8][R28.64+0x10] ;  /* 0x000010081c107981 */ /* 0x001f68000c1e1900 */
[----:B------:R-:W5:Y:S04]  /*1b00*/  LDG.E R17, desc[UR8][R28.64+0x14] ;  /* 0x000014081c117981 */ /* 0x000f68000c1e1900 */
[----:B------:R-:W5:Y:S04]  /*1b10*/  LDG.E R18, desc[UR8][R28.64+0x18] ;  /* 0x000018081c127981 */ /* 0x000f68000c1e1900 */
[----:B------:R-:W5:Y:S01]  /*1b20*/  LDG.E R19, desc[UR8][R28.64+0x1c] ;  /* 0x00001c081c137981 */ /* 0x000f62000c1e1900 */
[----:B------:R-:W-:Y:S01]  /*1b30*/  LEA R20, R20, R2, 0x2 ;  /* 0x0000000214147211 */ /* 0x000fe200078e10ff */
[----:B------:R-:W-:Y:S01]  /*1b40*/  IMAD R21, R21, 0x4, R2 ;  /* 0x0000000415157824 */ /* 0x000fe200078e0202 */
[----:B------:R-:W-:-:S04]  /*1b50*/  IADD3 R3, PT, PT, R3, 0x58, RZ ;  /* 0x0000005803037810 */ /* 0x000fc80007ffe0ff */
[----:B------:R-:W-:Y:S01]  /*1b60*/  ISETP.NE.AND P0, PT, R3, 0x3e8, PT ;  /* 0x000003e80300780c */ /* 0x000fe20003f05270 */
[----:B---3--:R1:W-:Y:S04]  /*1b70*/  STL.128 [R20], R4 ;  /* 0x0000000414007387 */ /* 0x0083e80000100c00 */
[----:B--2---:R1:W-:Y:S04]  /*1b80*/  STL.128 [R20+0x10], R8 ;  /* 0x0000100814007387 */ /* 0x0043e80000100c00 */
[----:B----4-:R1:W-:Y:S04]  /*1b90*/  STL.128 [R21], R12 ;  /* 0x0000000c15007387 */ /* 0x0103e80000100c00 */
[----:B-----5:R1:W-:Y:S01]  /*1ba0*/  STL.128 [R21+0x10], R16 ;  /* 0x0000101015007387 */ /* 0x0203e20000100c00 */
[----:B------:R-:W-:Y:S05]  /*1bb0*/  @P0 BRA `(.L_x_0) ;  /* 0xfffffff400bc0947 */ /* 0x000fea000383ffff */
[----:B-1----:R-:W-:Y:S01]  /*1bc0*/  PRMT R5, RZ, 0x7610, R5 ;  /* 0x00007610ff057816 */ /* 0x002fe20000000005 */
[----:B------:R-:W-:Y:S01]  /*1bd0*/  VIADD R23, R1, 0x20 ;  /* 0x0000002001177836 */ /* 0x000fe20000000000 */
[----:B------:R-:W-:Y:S01]  /*1be0*/  PRMT R22, RZ, 0x7610, R22 ;  /* 0x00007610ff167816 */ /* 0x000fe20000000016 */
[----:B------:R-:W-:Y:S01]  /*1bf0*/  UMOV UR4, URZ ;  /* 0x000000ff00047c82 */ /* 0x000fe20008000000 */
[----:B------:R-:W-:-:S05]  /*1c00*/  UMOV UR5, 0x3e7 ;  /* 0x000003e700057882 */ /* 0x000fca0000000000 */
.L_x_6:
[----:B------:R-:W-:Y:S01]  /*1c10*/  UIADD3 UR6, UPT, UPT, UR4, -0x3d8, URZ ;  /* 0xfffffc2804067890 */ /* 0x000fe2000fffe0ff */
[----:B------:R-:W-:Y:S01]  /*1c20*/  HFMA2 R3, -RZ, RZ, 0, 0 ;  /* 0x00000000ff037431 */ /* 0x000fe200000001ff */
[----:B------:R-:W-:Y:S02]  /*1c30*/  UIADD3 UR4, UPT, UPT, UR4, 0x1, URZ ;  /* 0x0000000104047890 */ /* 0x000fe4000fffe0ff */
[----:B------:R-:W-:Y:S02]  /*1c40*/  UISETP.GE.U32.AND UP2, UPT, UR6, 0xf, UPT ;  /* 0x0000000f0600788c */ /* 0x000fe4000bf46070 */
[----:B------:R-:W-:Y:S02]  /*1c50*/  ULOP3.LUT UP0, URZ, UR5, 0xf, URZ, 0xc0, !UPT ;  /* 0x0000000f05ff7892 */ /* 0x000fe4000f80c0ff */
[----:B------:R-:W-:-:S05]  /*1c60*/  UISETP.NE.AND UP1, UPT, UR4, 0x3e7, UPT ;  /* 0x000003e70400788c */ /* 0x000fca000bf25270 */
[----:B0123--:R-:W-:Y:S06]  /*1c70*/  BRA.U !UP2, `(.L_x_1) ;  /* 0x000000050a447547 */ /* 0x00ffec000b800000 */
[----:B------:R0:W5:Y:S01]  /*1c80*/  LDL R7, [R1] ;  /* 0x0000000001077983 */ /* 0x0001620000100800 */
[----:B------:R-:W-:Y:S01]  /*1c90*/  ULOP3.LUT UR6, UR5, 0xfffffff0, URZ, 0xc0, !UPT ;  /* 0xfffffff005067892 */ /* 0x000fe2000f8ec0ff */
[----:B------:R-:W-:-:S03]  /*1ca0*/  IMAD.MOV.U32 R4, RZ, RZ, R23 ;  /* 0x000000ffff047224 */ /* 0x000fc600078e0017 */
[----:B------:R-:W-:Y:S02]  /*1cb0*/  UIADD3 UR7, UPT, UPT, -UR6, URZ, URZ ;  /* 0x000000ff06077290 */ /* 0x000fe4000fffe1ff */
[----:B------:R-:W-:-:S10]  /*1cc0*/  MOV R3, UR6 ;  /* 0x0000000600037c02 */ /* 0x000fd40008000f00 */
.L_x_2:
[----:B------:R-:W2:Y:S04]  /*1cd0*/  LDL R6, [R4+-0x1c] ;  /* 0xffffe40004067983 */ /* 0x000ea80000100800 */
[----:B------:R-:W3:Y:S04]  /*1ce0*/  LDL R9, [R4+-0x18] ;  /* 0xffffe80004097983 */ /* 0x000ee80000100800 */
[----:B------:R-:W4:Y:S04]  /*1cf0*/  LDL R8, [R4+-0x14] ;  /* 0xffffec0004087983 */ /* 0x000f280000100800 */
[----:B------:R-:W4:Y:S04]  /*1d00*/  LDL R11, [R4+-0x10] ;  /* 0xfffff000040b7983 */ /* 0x000f280000100800 */
[----:B------:R-:W4:Y:S04]  /*1d10*/  LDL R10, [R4+-0xc] ;  /* 0xfffff400040a7983 */ /* 0x000f280000100800 */
[----:B------:R-:W4:Y:S04]  /*1d20*/  LDL R13, [R4+-0x8] ;  /* 0xfffff800040d7983 */ /* 0x000f280000100800 */
[----:B------:R-:W4:Y:S04]  /*1d30*/  LDL R12, [R4+-0x4] ;  /* 0xfffffc00040c7983 */ /* 0x000f280000100800 */
[----:B------:R-:W4:Y:S04]  /*1d40*/  LDL R15, [R4] ;  /* 0x00000000040f7983 */ /* 0x000f280000100800 */
[----:B------:R-:W4:Y:S04]  /*1d50*/  LDL R14, [R4+0x4] ;  /* 0x00000400040e7983 */ /* 0x000f280000100800 */
[----:B------:R-:W4:Y:S04]  /*1d60*/  LDL R17, [R4+0x8] ;  /* 0x0000080004117983 */ /* 0x000f280000100800 */
[----:B------:R-:W4:Y:S04]  /*1d70*/  LDL R16, [R4+0xc] ;  /* 0x00000c0004107983 */ /* 0x000f280000100800 */
[----:B------:R-:W4:Y:S04]  /*1d80*/  LDL R19, [R4+0x10] ;  /* 0x0000100004137983 */ /* 0x000f280000100800 */
[----:B------:R-:W4:Y:S04]  /*1d90*/  LDL R18, [R4+0x14] ;  /* 0x0000140004127983 */ /* 0x000f280000100800 */
[----:B------:R-:W4:Y:S04]  /*1da0*/  LDL R21, [R4+0x18] ;  /* 0x0000180004157983 */ /* 0x000f280000100800 */
[----:B------:R-:W4:Y:S01]  /*1db0*/  LDL R20, [R4+0x1c] ;  /* 0x00001c0004147983 */ /* 0x000f220000100800 */
[----:B--2--5:R-:W-:-:S13]  /*1dc0*/  FSETP.GT.AND P0, PT, R7, R6, PT ;  /* 0x000000060700720b */ /* 0x024fda0003f04000 */
[----:B------:R1:W-:Y:S02]  /*1dd0*/  @P0 STL.64 [R4+-0x20], R6 ;  /* 0xffffe00604000387 */ /* 0x0003e40000100a00 */
[----:B-1----:R-:W-:Y:S02]  /*1de0*/  @P0 IMAD.MOV.U32 R6, RZ, RZ, R7 ;  /* 0x000000ffff060224 */ /* 0x002fe400078e0007 */
[----:B------:R-:W2:Y:S01]  /*1df0*/  LDL R7, [R4+0x20] ;  /* 0x0000200004077983 */ /* 0x000ea20000100800 */
[----:B------:R-:W-:Y:S02]  /*1e00*/  UIADD3 UR7, UPT, UPT, UR7, 0x10, URZ ;  /* 0x0000001007077890 */ /* 0x000fe4000fffe0ff */
[----:B---3--:R-:W-:Y:S02]  /*1e10*/  FSETP.GT.AND P0, PT, R6, R9, PT ;  /* 0x000000090600720b */ /* 0x008fe40003f04000 */
[----:B------:R-:W-:-:S11]  /*1e20*/  UISETP.NE.AND UP2, UPT, UR7, URZ, UPT ;  /* 0x000000ff0700728c */ /* 0x000fd6000bf45270 */
[----:B------:R1:W-:Y:S04]  /*1e30*/  @P0 STL [R4+-0x1c], R9 ;  /* 0xffffe40904000387 */ /* 0x0003e80000100800 */
[----:B------:R-:W-:Y:S01]  /*1e40*/  @P0 STL [R4+-0x18], R6 ;  /* 0xffffe80604000387 */ /* 0x000fe20000100800 */
[----:B-1----:R-:W-:-:S04]  /*1e50*/  @P0 MOV R9, R6 ;  /* 0x0000000600090202 */ /* 0x002fc80000000f00 */
[----:B----4-:R-:W-:-:S13]  /*1e60*/  FSETP.GT.AND P1, PT, R9, R8, PT ;  /* 0x000000080900720b */ /* 0x010fda0003f24000 */
[----:B------:R1:W-:Y:S02]  /*1e70*/  @P1 STL.64 [R4+-0x18], R8 ;  /* 0xffffe80804001387 */ /* 0x0003e40000100a00 */
[----:B-1----:R-:W-:-:S05]  /*1e80*/  @P1 IMAD.MOV.U32 R8, RZ, RZ, R9 ;  /* 0x000000ffff081224 */ /* 0x002fca00078e0009 */
[----:B------:R-:W-:-:S13]  /*1e90*/  FSETP.GT.AND P0, PT, R8, R11, PT ;  /* 0x0000000b0800720b */ /* 0x000fda0003f04000 */
[----:B------:R1:W-:Y:S04]  /*1ea0*/  @P0 STL [R4+-0x14], R11 ;  /* 0xffffec0b04000387 */ /* 0x0003e80000100800 */
[----:B------:R-:W-:Y:S01]  /*1eb0*/  @P0 STL [R4+-0x10], R8 ;  /* 0xfffff00804000387 */ /* 0x000fe20000100800 */
[----:B-1----:R-:W-:-:S04]  /*1ec0*/  @P0 MOV R11, R8 ;  /* 0x00000008000b0202 */ /* 0x002fc80000000f00 */
[----:B------:R-:W-:-:S13]  /*1ed0*/  FSETP.GT.AND P1, PT, R11, R10, PT ;  /* 0x0000000a0b00720b */ /* 0x000fda0003f24000 */
        /* <DEDUP_REMOVED lines=11> */
[----:B------:R-:W-:Y:S01]  /*1f90*/  @P0 STL [R4], R12 ;  /* 0x0000000c04000387 */ /* 0x000fe20000100800 */
[----:B-1----:R-:W-:-:S04]  /*1fa0*/  @P0 MOV R15, R12 ;  /* 0x0000000c000f0202 */ /* 0x002fc80000000f00 */
[----:B------:R-:W-:-:S13]  /*1fb0*/  FSETP.GT.AND P1, PT, R15, R14, PT ;  /* 0x0000000e0f00720b */ /* 0x000fda0003f24000 */
[----:B------:R1:W-:Y:S02]  /*1fc0*/  @P1 STL.64 [R4], R14 ;  /* 0x0000000e04001387 */ /* 0x0003e40000100a00 */
[----:B-1----:R-:W-:-:S05]  /*1fd0*/  @P1 IMAD.MOV.U32 R14, RZ, RZ, R15 ;  /* 0x000000ffff0e1224 */ /* 0x002fca00078e000f */
[----:B------:R-:W-:-:S13]  /*1fe0*/  FSETP.GT.AND P0, PT, R14, R17, PT ;  /* 0x000000110e00720b */ /* 0x000fda0003f04000 */
[----:B------:R1:W-:Y:S04]  /*1ff0*/  @P0 STL [R4+0x4], R17 ;  /* 0x0000041104000387 */ /* 0x0003e80000100800 */
[----:B------:R-:W-:Y:S01]  /*2000*/  @P0 STL [R4+0x8], R14 ;  /* 0x0000080e04000387 */ /* 0x000fe20000100800 */
[----:B-1----:R-:W-:-:S04]  /*2010*/  @P0 MOV R17, R14 ;  /* 0x0000000e00110202 */ /* 0x002fc80000000f00 */
[----:B------:R-:W-:-:S13]  /*2020*/  FSETP.GT.AND P1, PT, R17, R16, PT ;  /* 0x000000101100720b */ /* 0x000fda0003f24000 */
[----:B------:R1:W-:Y:S02]  /*2030*/  @P1 STL.64 [R4+0x8], R16 ;  /* 0x0000081004001387 */ /* 0x0003e40000100a00 */
        /* <DEDUP_REMOVED lines=15> */
[----:B--2---:R-:W-:-:S13]  /*2130*/  FSETP.GT.AND P0, PT, R20, R7, PT ;  /* 0x000000071400720b */ /* 0x004fda0003f04000 */
[----:B------:R1:W-:Y:S04]  /*2140*/  @P0 STL [R4+0x1c], R7 ;  /* 0x00001c0704000387 */ /* 0x0003e80000100800 */
[----:B------:R2:W-:Y:S01]  /*2150*/  @P0 STL [R4+0x20], R20 ;  /* 0x0000201404000387 */ /* 0x0005e20000100800 */
[----:B-1----:R-:W-:Y:S01]  /*2160*/  @P0 MOV R7, R20 ;  /* 0x0000001400070202 */ /* 0x002fe20000000f00 */
[----:B--2---:R-:W-:Y:S01]  /*2170*/  VIADD R4, R4, 0x40 ;  /* 0x0000004004047836 */ /* 0x004fe20000000000 */
[----:B------:R-:W-:Y:S06]  /*2180*/  BRA.U UP2, `(.L_x_2) ;  /* 0xfffffff902d07547 */ /* 0x000fec000b83ffff */
.L_x_1:
[----:B------:R-:W-:Y:S05]  /*2190*/  BRA.U !UP0, `(.L_x_3) ;  /* 0x00000005087c7547 */ /* 0x000fea000b800000 */
[----:B------:R-:W-:-:S04]  /*21a0*/  LOP3.LUT R4, R22, 0x7, RZ, 0x3c, !PT ;  /* 0x0000000716047812 */ /* 0x000fc800078e3cff */
[----:B------:R-:W-:-:S04]  /*21b0*/  LOP3.LUT R4, R4, 0xf, RZ, 0xc0, !PT ;  /* 0x0000000f04047812 */ /* 0x000fc800078ec0ff */
[C---:B------:R-:W-:Y:S02]  /*21c0*/  IADD3 R6, PT, PT, R4.reuse, -0x1, RZ ;  /* 0xffffffff04067810 */ /* 0x040fe40007ffe0ff */
[----:B------:R-:W-:Y:S02]  /*21d0*/  LOP3.LUT P0, RZ, R4, 0x7, RZ, 0xc0, !PT ;  /* 0x0000000704ff7812 */ /* 0x000fe4000780c0ff */
[----:B------:R-:W-:-:S13]  /*21e0*/  ISETP.GE.U32.AND P1, PT, R6, 0x7, PT ;  /* 0x000000070600780c */ /* 0x000fda0003f26070 */
[----:B------:R-:W-:Y:S05]  /*21f0*/  @!P1 BRA `(.L_x_4) ;  /* 0x00000000009c9947 */ /* 0x000fea0003800000 */
[----:B------:R-:W-:-:S05]  /*2200*/  IMAD R4, R3, 0x4, R2 ;  /* 0x0000000403047824 */ /* 0x000fca00078e0202 */
[----:B------:R-:W2:Y:S04]  /*2210*/  LDL.64 R12, [R4] ;  /* 0x00000000040c7983 */ /* 0x000ea80000100a00 */
[----:B------:R-:W3:Y:S04]  /*2220*/  LDL R7, [R4+0x8] ;  /* 0x0000080004077983 */ /* 0x000ee80000100800 */
[----:B------:R-:W4:Y:S04]  /*2230*/  LDL R6, [R4+0xc] ;  /* 0x00000c0004067983 */ /* 0x000f280000100800 */
[----:B------:R-:W5:Y:S04]  /*2240*/  LDL R9, [R4+0x10] ;  /* 0x0000100004097983 */ /* 0x000f680000100800 */
[----:B------:R-:W5:Y:S04]  /*2250*/  LDL R8, [R4+0x14] ;  /* 0x0000140004087983 */ /* 0x000f680000100800 */
[----:B------:R-:W5:Y:S04]  /*2260*/  LDL R11, [R4+0x18] ;  /* 0x00001800040b7983 */ /* 0x000f680000100800 */
[----:B------:R-:W5:Y:S04]  /*2270*/  LDL R10, [R4+0x1c] ;  /* 0x00001c00040a7983 */ /* 0x000f680000100800 */
[----:B------:R-:W5:Y:S01]  /*2280*/  LDL R15, [R4+0x20] ;  /* 0x00002000040f7983 */ /* 0x000f620000100800 */
[----:B------:R-:W-:Y:S01]  /*2290*/  VIADD R3, R3, 0x8 ;  /* 0x0000000803037836 */ /* 0x000fe20000000000 */
[----:B--2---:R-:W-:-:S02]  /*22a0*/  FSETP.GT.AND P1, PT, R12, R13, PT ;  /* 0x0000000d0c00720b */ /* 0x004fc40003f24000 */
[----:B------:R-:W-:Y:S02]  /*22b0*/  MOV R16, R13 ;  /* 0x0000000d00107202 */ /* 0x000fe40000000f00 */
[----:B------:R-:W-:-:S09]  /*22c0*/  MOV R17, R12 ;  /* 0x0000000c00117202 */ /* 0x000fd20000000f00 */
[----:B------:R-:W-:Y:S01]  /*22d0*/  @P1 IMAD.MOV.U32 R13, RZ, RZ, R12 ;  /* 0x000000ffff0d1224 */ /* 0x000fe200078e000c */
[----:B------:R-:W-:Y:S04]  /*22e0*/  @P1 STL.64 [R4], R16 ;  /* 0x0000001004001387 */ /* 0x000fe80000100a00 */
[----:B---3--:R-:W-:-:S13]  /*22f0*/  FSETP.GT.AND P2, PT, R13, R7, PT ;  /* 0x000000070d00720b */ /* 0x008fda0003f44000 */
[----:B------:R1:W-:Y:S04]  /*2300*/  @P2 STL [R4+0x4], R7 ;  /* 0x0000040704002387 */ /* 0x0003e80000100800 */
[----:B------:R-:W-:Y:S01]  /*2310*/  @P2 STL [R4+0x8], R13 ;  /* 0x0000080d04002387 */ /* 0x000fe20000100800 */
[----:B-1----:R-:W-:-:S05]  /*2320*/  @P2 IMAD.MOV.U32 R7, RZ, RZ, R13 ;  /* 0x000000ffff072224 */ /* 0x002fca00078e000d */
[----:B----4-:R-:W-:-:S13]  /*2330*/  FSETP.GT.AND P1, PT, R7, R6, PT ;  /* 0x000000060700720b */ /* 0x010fda0003f24000 */
[----:B------:R1:W-:Y:S02]  /*2340*/  @P1 STL.64 [R4+0x8], R6 ;  /* 0x0000080604001387 */ /* 0x0003e40000100a00 */
[----:B-1----:R-:W-:-:S04]  /*2350*/  @P1 MOV R6, R7 ;  /* 0x0000000700061202 */ /* 0x002fc80000000f00 */
[----:B-----5:R-:W-:-:S13]  /*2360*/  FSETP.GT.AND P1, PT, R6, R9, PT ;  /* 0x000000090600720b */ /* 0x020fda0003f24000 */
[----:B------:R1:W-:Y:S04]  /*2370*/  @P1 STL [R4+0xc], R9 ;  /* 0x00000c0904001387 */ /* 0x0003e80000100800 */
[----:B------:R-:W-:Y:S01]  /*2380*/  @P1 STL [R4+0x10], R6 ;  /* 0x0000100604001387 */ /* 0x000fe20000100800 */
[----:B-1----:R-:W-:-:S05]  /*2390*/  @P1 IMAD.MOV.U32 R9, RZ, RZ, R6 ;  /* 0x000000ffff091224 */ /* 0x002fca00078e0006 */
[----:B------:R-:W-:-:S13]  /*23a0*/  FSETP.GT.AND P2, PT, R9, R8, PT ;  /* 0x000000080900720b */ /* 0x000fda0003f44000 */
[----:B------:R1:W-:Y:S02]  /*23b0*/  @P2 STL.64 [R4+0x10], R8 ;  /* 0x0000100804002387 */ /* 0x0003e40000100a00 */
[----:B-1----:R-:W-:-:S04]  /*23c0*/  @P2 MOV R8, R9 ;  /* 0x0000000900082202 */ /* 0x002fc80000000f00 */
[----:B------:R-:W-:-:S13]  /*23d0*/  FSETP.GT.AND P1, PT, R8, R11, PT ;  /* 0x0000000b0800720b */ /* 0x000fda0003f24000 */
        /* <DEDUP_REMOVED lines=8> */
[----:B------:R1:W-:Y:S02]  /*2460*/  @P1 STL [R4+0x20], R10 ;  /* 0x0000200a04001387 */ /* 0x0003e40000100800 */
.L_x_4:
[----:B------:R-:W-:Y:S05]  /*2470*/  @!P0 BRA `(.L_x_3) ;  /* 0x0000000000c48947 */ /* 0x000fea0003800000 */
[----:B-1----:R-:W-:-:S04]  /*2480*/  LOP3.LUT R4, RZ, R5, RZ, 0x33, !PT ;  /* 0x00000005ff047212 */ /* 0x002fc800078e33ff */
[----:B------:R-:W-:-:S04]  /*2490*/  LOP3.LUT R4, R4, 0xffff, RZ, 0xc0, !PT ;  /* 0x0000ffff04047812 */ /* 0x000fc800078ec0ff */
[C---:B------:R-:W-:Y:S02]  /*24a0*/  LOP3.LUT R6, R4.reuse, 0x7, RZ, 0xc0, !PT ;  /* 0x0000000704067812 */ /* 0x040fe400078ec0ff */
[----:B------:R-:W-:Y:S02]  /*24b0*/  LOP3.LUT R8, R4, 0x3, RZ, 0xc0, !PT ;  /* 0x0000000304087812 */ /* 0x000fe400078ec0ff */
[----:B------:R-:W-:Y:S02]  /*24c0*/  IADD3 R6, PT, PT, R6, -0x1, RZ ;  /* 0xffffffff06067810 */ /* 0x000fe40007ffe0ff */
[----:B------:R-:W-:Y:S02]  /*24d0*/  ISETP.NE.AND P0, PT, R8, RZ, PT ;  /* 0x000000ff0800720c */ /* 0x000fe40003f05270 */
[----:B------:R-:W-:-:S13]  /*24e0*/  ISETP.GE.U32.AND P1, PT, R6, 0x3, PT ;  /* 0x000000030600780c */ /* 0x000fda0003f26070 */
[----:B------:R-:W-:Y:S05]  /*24f0*/  @!P1 BRA `(.L_x_5) ;  /* 0x0000000000549947 */ /* 0x000fea0003800000 */
[----:B------:R-:W-:-:S05]  /*2500*/  IMAD R4, R3, 0x4, R2 ;  /* 0x0000000403047824 */ /* 0x000fca00078e0202 */
[----:B------:R-:W2:Y:S04]  /*2510*/  LDL.64 R10, [R4] ;  /* 0x00000000040a7983 */ /* 0x000ea80000100a00 */
[----:B------:R-:W3:Y:S04]  /*2520*/  LDL R7, [R4+0x8] ;  /* 0x0000080004077983 */ /* 0x000ee80000100800 */
[----:B------:R-:W4:Y:S04]  /*2530*/  LDL R6, [R4+0xc] ;  /* 0x00000c0004067983 */ /* 0x000f280000100800 */
        /* <DEDUP_REMOVED lines=16> */
[----:B------:R1:W-:Y:S02]  /*2640*/  @P1 STL [R4+0x10], R6 ;  /* 0x0000100604001387 */ /* 0x0003e40000100800 */
.L_x_5:
[----:B------:R-:W-:Y:S05]  /*2650*/  @!P0 BRA `(.L_x_3) ;  /* 0x00000000004c8947 */ /* 0x000fea0003800000 */
[----:B-1----:R-:W-:-:S05]  /*2660*/  LEA R4, R3, R2, 0x2 ;  /* 0x0000000203047211 */ /* 0x002fca00078e10ff */
[----:B------:R-:W2:Y:S01]  /*2670*/  LDL.64 R6, [R4] ;  /* 0x0000000004067983 */ /* 0x000ea20000100a00 */
[----:B------:R-:W-:Y:S02]  /*2680*/  ISETP.NE.AND P1, PT, R8, 0x1, PT ;  /* 0x000000010800780c */ /* 0x000fe40003f25270 */
[----:B--2---:R-:W-:Y:S01]  /*2690*/  FSETP.GT.AND P0, PT, R6, R7, PT ;  /* 0x000000070600720b */ /* 0x004fe20003f04000 */
[----:B------:R-:W-:Y:S01]  /*26a0*/  IMAD.MOV.U32 R10, RZ, RZ, R7 ;  /* 0x000000ffff0a7224 */ /* 0x000fe200078e0007 */
[----:B------:R-:W-:-:S11]  /*26b0*/  MOV R11, R6 ;  /* 0x00000006000b7202 */ /* 0x000fd60000000f00 */
[----:B------:R2:W-:Y:S01]  /*26c0*/  @P0 STL.64 [R4], R10 ;  /* 0x0000000a04000387 */ /* 0x0005e20000100a00 */
[----:B------:R-:W-:Y:S01]  /*26d0*/  @P0 IMAD.MOV.U32 R7, RZ, RZ, R6 ;  /* 0x000000ffff070224 */ /* 0x000fe200078e0006 */
[----:B------:R-:W-:Y:S06]  /*26e0*/  @!P1 BRA `(.L_x_3) ;  /* 0x0000000000289947 */ /* 0x000fec0003800000 */
[----:B------:R-:W3:Y:S01]  /*26f0*/  LDL R9, [R4+0x8] ;  /* 0x0000080004097983 */ /* 0x000ee20000100800 */
[----:B------:R-:W-:Y:S02]  /*2700*/  ISETP.NE.AND P1, PT, R8, 0x2, PT ;  /* 0x000000020800780c */ /* 0x000fe40003f25270 */
[----:B---3--:R-:W-:-:S13]  /*2710*/  FSETP.GT.AND P0, PT, R7, R9, PT ;  /* 0x000000090700720b */ /* 0x008fda0003f04000 */
[----:B------:R-:W-:Y:S04]  /*2720*/  @P0 STL [R4+0x8], R7 ;  /* 0x0000080704000387 */ /* 0x000fe80000100800 */
[----:B------:R1:W-:Y:S02]  /*2730*/  @P0 STL [R4+0x4], R9 ;  /* 0x0000040904000387 */ /* 0x0003e40000100800 */
[----:B-1----:R-:W-:Y:S01]  /*2740*/  @P0 MOV R9, R7 ;  /* 0x0000000700090202 */ /* 0x002fe20000000f00 */
[----:B------:R-:W-:Y:S06]  /*2750*/  @!P1 BRA `(.L_x_3) ;  /* 0x00000000000c9947 */ /* 0x000fec0003800000 */
[----:B------:R-:W3:Y:S02]  /*2760*/  LDL R8, [R4+0xc] ;  /* 0x00000c0004087983 */ /* 0x000ee40000100800 */
[----:B---3--:R-:W-:-:S13]  /*2770*/  FSETP.GT.AND P0, PT, R9, R8, PT ;  /* 0x000000080900720b */ /* 0x008fda0003f04000 */
[----:B------:R3:W-:Y:S02]  /*2780*/  @P0 STL.64 [R4+0x8], R8 ;  /* 0x0000080804000387 */ /* 0x0007e40000100a00 */
.L_x_3:
[----:B------:R-:W-:Y:S01]  /*2790*/  VIADD R22, R22, 0x1 ;  /* 0x0000000116167836 */ /* 0x000fe20000000000 */
[----:B------:R-:W-:Y:S01]  /*27a0*/  IADD3 R5, PT, PT, R5, 0x1, RZ ;  /* 0x0000000105057810 */ /* 0x000fe20007ffe0ff */
[----:B------:R-:W-:Y:S01]  /*27b0*/  UIADD3 UR5, UPT, UPT, UR5, -0x1, URZ ;  /* 0xffffffff05057890 */ /* 0x000fe2000fffe0ff */
[----:B------:R-:W-:Y:S11]  /*27c0*/  BRA.U UP1, `(.L_x_6) ;  /* 0xfffffff501107547 */ /* 0x000ff6000b83ffff */
[----:B------:R-:W4:Y:S04]  /*27d0*/  LDL R3, [R1+0x7cc] ;  /* 0x0007cc0001037983 */ /* 0x000f280000100800 */
[----:B-1----:R-:W4:Y:S04]  /*27e0*/  LDG.E R6, desc[UR8][R24.64+0x4] ;  /* 0x0000040818067981 */ /* 0x002f28000c1e1900 */
[----:B--23--:R-:W2:Y:S04]  /*27f0*/  LDG.E R4, desc[UR8][R24.64] ;  /* 0x0000000818047981 */ /* 0x00cea8000c1e1900 */
[----:B------:R-:W3:Y:S04]  /*2800*/  LDG.E R20, desc[UR8][R24.64+0x8] ;  /* 0x0000080818147981 */ /* 0x000ee8000c1e1900 */
        /* <DEDUP_REMOVED lines=22> */
[----:B------:R-:W5:Y:S01]  /*2970*/  LDG.E R29, desc[UR8][R24.64+0x78] ;  /* 0x00007808181d7981 */ /* 0x000f62000c1e1900 */
[C---:B----4-:R-:W-:Y:S01]  /*2980*/  FADD R5, -R3.reuse, R6 ;  /* 0x0000000603057221 */ /* 0x050fe20000000100 */
[C---:B--2---:R-:W-:Y:S01]  /*2990*/  FADD R4, -R3.reuse, R4 ;  /* 0x0000000403047221 */ /* 0x044fe20000000100 */
[C---:B---3--:R-:W-:Y:S01]  /*29a0*/  FADD R6, -R3.reuse, R20 ;  /* 0x0000001403067221 */ /* 0x048fe20000000100 */
[----:B-----5:R-:W-:-:S02]  /*29b0*/  FADD R7, -R3, R22 ;  /* 0x0000001603077221 */ /* 0x020fc40000000100 */
[----:B------:R-:W-:Y:S01]  /*29c0*/  FADD R4, |R4|, -RZ ;  /* 0x800000ff04047221 */ /* 0x000fe20000000200 */
[----:B------:R-:W-:Y:S01]  /*29d0*/  FADD R5, |R5|, -RZ ;  /* 0x800000ff05057221 */ /* 0x000fe20000000200 */
[----:B------:R-:W-:Y:S01]  /*29e0*/  FADD R6, |R6|, -RZ ;  /* 0x800000ff06067221 */ /* 0x000fe20000000200 */
[----:B------:R-:W-:Y:S01]  /*29f0*/  FADD R7, |R7|, -RZ ;  /* 0x800000ff07077221 */ /* 0x000fe20000000200 */
[C---:B------:R-:W-:Y:S01]  /*2a00*/  FADD R11, -R3.reuse, R11 ;  /* 0x0000000b030b7221 */ /* 0x040fe20000000100 */
[----:B------:R-:W2:Y:S01]  /*2a10*/  LDG.E R22, desc[UR8][R24.64+0x50] ;  /* 0x0000500818167981 */ /* 0x000ea2000c1e1900 */
[----:B------:R-:W-:-:S03]  /*2a20*/  FADD R9, -R3, R10 ;  /* 0x0000000a03097221 */ /* 0x000fc60000000100 */
[----:B------:R1:W-:Y:S01]  /*2a30*/  STL.128 [R1+0xfa0], R4 ;  /* 0x000fa00401007387 */ /* 0x0003e20000100c00 */
[----:B------:R-:W-:-:S03]  /*2a40*/  FADD R8, -R3, R8 ;  /* 0x0000000803087221 */ /* 0x000fc60000000100 */
[----:B------:R-:W3:Y:S01]  /*2a50*/  LDG.E R20, desc[UR8][R24.64+0x54] ;  /* 0x0000540818147981 */ /* 0x000ee2000c1e1900 */
[C---:B------:R-:W-:Y:S01]  /*2a60*/  FADD R10, -R3.reuse, R13 ;  /* 0x0000000d030a7221 */ /* 0x040fe20000000100 */
[C---:B------:R-:W-:Y:S01]  /*2a70*/  FADD R23, -R3.reuse, R23 ;  /* 0x0000001703177221 */ /* 0x040fe20000000100 */
[----:B------:R-:W-:Y:S01]  /*2a80*/  FADD R8, |R8|, -RZ ;  /* 0x800000ff08087221 */ /* 0x000fe20000000200 */
[----:B------:R-:W-:Y:S01]  /*2a90*/  FADD R16, -R3, R16 ;  /* 0x0000001003107221 */ /* 0x000fe20000000100 */
[----:B------:R-:W-:Y:S01]  /*2aa0*/  FADD R9, |R9|, -RZ ;  /* 0x800000ff09097221 */ /* 0x000fe20000000200 */
[----:B-1----:R-:W-:Y:S01]  /*2ab0*/  FADD R7, |R11|, -RZ ;  /* 0x800000ff0b077221 */ /* 0x002fe20000000200 */
[C---:B------:R-:W-:Y:S01]  /*2ac0*/  FADD R17, -R3.reuse, R32 ;  /* 0x0000002003117221 */ /* 0x040fe20000000100 */
[----:B------:R-:W-:Y:S01]  /*2ad0*/  FADD R10, |R10|, -RZ ;  /* 0x800000ff0a0a7221 */ /* 0x000fe20000000200 */
[----:B------:R-:W-:Y:S01]  /*2ae0*/  FADD R18, -R3, R18 ;  /* 0x0000001203127221 */ /* 0x000fe20000000100 */
[----:B------:R-:W-:Y:S01]  /*2af0*/  FADD R11, |R23|, -RZ ;  /* 0x800000ff170b7221 */ /* 0x000fe20000000200 */
[----:B------:R-:W4:Y:S01]  /*2b00*/  LDG.E R32, desc[UR8][R24.64+0x5c] ;  /* 0x00005c0818207981 */ /* 0x000f22000c1e1900 */
[----:B------:R-:W-:Y:S01]  /*2b10*/  FADD R19, -R3, R30 ;  /* 0x0000001e03137221 */ /* 0x000fe20000000100 */
[----:B------:R-:W-:Y:S01]  /*2b20*/  FADD R16, |R16|, -RZ ;  /* 0x800000ff10107221 */ /* 0x000fe20000000200 */
[----:B------:R-:W-:Y:S01]  /*2b30*/  FADD R17, |R17|, -RZ ;  /* 0x800000ff11117221 */ /* 0x000fe20000000200 */
[----:B------:R-:W-:Y:S01]  /*2b40*/  FADD R18, |R18|, -RZ ;  /* 0x800000ff12127221 */ /* 0x000fe20000000200 */
[----:B------:R-:W-:Y:S01]  /*2b50*/  FADD R28, -R3, R28 ;  /* 0x0000001c031c7221 */ /* 0x000fe20000000100 */
[----:B------:R-:W-:Y:S01]  /*2b60*/  FADD R19, |R19|, -RZ ;  /* 0x800000ff13137221 */ /* 0x000fe20000000200 */
[C---:B------:R-:W-:Y:S01]  /*2b70*/  FADD R27, -R3.reuse, R27 ;  /* 0x0000001b031b7221 */ /* 0x040fe20000000100 */
[C---:B------:R-:W-:Y:S01]  /*2b80*/  FADD R12, -R3.reuse, R12 ;  /* 0x0000000c030c7221 */ /* 0x040fe20000000100 */
[----:B------:R-:W-:-:S03]  /*2b90*/  FADD R21, -R3, R21 ;  /* 0x0000001503157221 */ /* 0x000fc60000000100 */
[----:B------:R-:W-:Y:S01]  /*2ba0*/  FADD R6, |R12|, -RZ ;  /* 0x800000ff0c067221 */ /* 0x000fe20000000200 */
[----:B------:R1:W-:Y:S01]  /*2bb0*/  STL.128 [R1+0xfc0], R8 ;  /* 0x000fc00801007387 */ /* 0x0003e20000100c00 */
[----:B------:R-:W-:Y:S01]  /*2bc0*/  FADD R4, |R28|, -RZ ;  /* 0x800000ff1c047221 */ /* 0x000fe20000000200 */
[----:B------:R-:W-:Y:S01]  /*2bd0*/  FADD R13, -R3, R36 ;  /* 0x00000024030d7221 */ /* 0x000fe20000000100 */
[----:B------:R-:W-:Y:S01]  /*2be0*/  FADD R5, |R27|, -RZ ;  /* 0x800000ff1b057221 */ /* 0x000fe20000000200 */
[----:B------:R-:W-:Y:S01]  /*2bf0*/  FADD R12, |R21|, -RZ ;  /* 0x800000ff150c7221 */ /* 0x000fe20000000200 */
[----:B------:R5:W-:Y:S01]  /*2c00*/  STL.128 [R1+0xfe0], R16 ;  /* 0x000fe01001007387 */ /* 0x000be20000100c00 */
[----:B------:R-:W-:-:S03]  /*2c10*/  FADD R15, -R3, R34 ;  /* 0x00000022030f7221 */ /* 0x000fc60000000100 */
[----:B------:R-:W4:Y:S04]  /*2c20*/  LDG.E R27, desc[UR8][R24.64+0x7c] ;  /* 0x00007c08181b7981 */ /* 0x000f28000c1e1900 */
[----:B------:R-:W4:Y:S04]  /*2c30*/  LDG.E R23, desc[UR8][R24.64+0x80] ;  /* 0x0000800818177981 */ /* 0x000f28000c1e1900 */
[----:B-1----:R-:W4:Y:S04]  /*2c40*/  LDG.E R10, desc[UR8][R24.64+0x60] ;  /* 0x00006008180a7981 */ /* 0x002f28000c1e1900 */
[----:B------:R-:W4:Y:S04]  /*2c50*/  LDG.E R8, desc[UR8][R24.64+0x64] ;  /* 0x0000640818087981 */ /* 0x000f28000c1e1900 */
[----:B------:R-:W4:Y:S04]  /*2c60*/  LDG.E R28, desc[UR8][R24.64+0x84] ;  /* 0x00008408181c7981 */ /* 0x000f28000c1e1900 */
[----:B------:R-:W4:Y:S04]  /*2c70*/  LDG.E R21, desc[UR8][R24.64+0x88] ;  /* 0x0000880818157981 */ /* 0x000f28000c1e1900 */
[----:B------:R-:W4:Y:S04]  /*2c80*/  LDG.E R36, desc[UR8][R24.64+0x8c] ;  /* 0x00008c0818247981 */ /* 0x000f28000c1e1900 */
[----:B-----5:R-:W5:Y:S04]  /*2c90*/  LDG.E R16, desc[UR8][R24.64+0x90] ;  /* 0x0000900818107981 */ /* 0x020f68000c1e1900 */
[----:B------:R-:W5:Y:S04]  /*2ca0*/  LDG.E R34, desc[UR8][R24.64+0x94] ;  /* 0x0000940818227981 */ /* 0x000f68000c1e1900 */
[----:B------:R-:W5:Y:S04]  /*2cb0*/  LDG.E R18, desc[UR8][R24.64+0x98] ;  /* 0x0000980818127981 */ /* 0x000f68000c1e1900 */
[----:B------:R-:W5:Y:S01]  /*2cc0*/  LDG.E R30, desc[UR8][R24.64+0x9c] ;  /* 0x00009c08181e7981 */ /* 0x000f62000c1e1900 */
[----:B------:R-:W-:Y:S01]  /*2cd0*/  FADD R14, -R3, R14 ;  /* 0x0000000e030e7221 */ /* 0x000fe20000000100 */
[----:B------:R-:W-:Y:S01]  /*2ce0*/  FADD R13, |R13|, -RZ ;  /* 0x800000ff0d0d7221 */ /* 0x000fe20000000200 */
[----:B------:R-:W-:Y:S01]  /*2cf0*/  FADD R15, |R15|, -RZ ;  /* 0x800000ff0f0f7221 */ /* 0x000fe20000000200 */
[----:B------:R1:W-:Y:S01]  /*2d00*/  STL.128 [R1+0xfb0], R4 ;  /* 0x000fb00401007387 */ /* 0x0003e20000100c00 */
[----:B------:R-:W-:Y:S01]  /*2d10*/  FADD R14, |R14|, -RZ ;  /* 0x800000ff0e0e7221 */ /* 0x000fe20000000200 */
[----:B------:R-:W-:-:S04]  /*2d20*/  FADD R9, -R3, R31 ;  /* 0x0000001f03097221 */ /* 0x000fc80000000100 */
[----:B------:R0:W-:Y:S01]  /*2d30*/  STL.128 [R1+0xfd0], R12 ;  /* 0x000fd00c01007387 */ /* 0x0001e20000100c00 */
[----:B-1----:R-:W-:-:S04]  /*2d40*/  FADD R6, -R3, R26 ;  /* 0x0000001a03067221 */ /* 0x002fc80000000100 */
[----:B------:R-:W-:Y:S01]  /*2d50*/  FADD R6, |R6|, -RZ ;  /* 0x800000ff06067221 */ /* 0x000fe20000000200 */
[C---:B0-----:R-:W-:Y:S01]  /*2d60*/  FADD R15, -R3.reuse, R37 ;  /* 0x00000025030f7221 */ /* 0x041fe20000000100 */
[----:B------:R-:W-:Y:S01]  /*2d70*/  FADD R14, -R3, R35 ;  /* 0x00000023030e7221 */ /* 0x000fe20000000100 */
[----:B------:R-:W-:Y:S01]  /*2d80*/  FADD R9, |R9|, -RZ ;  /* 0x800000ff09097221 */ /* 0x000fe20000000200 */
[----:B--2---:R-:W-:-:S04]  /*2d90*/  FADD R4, -R3, R22 ;  /* 0x0000001603047221 */ /* 0x004fc80000000100 */
[----:B------:R-:W-:Y:S01]  /*2da0*/  FADD R4, |R4|, -RZ ;  /* 0x800000ff04047221 */ /* 0x000fe20000000200 */
[----:B---3--:R-:W-:-:S04]  /*2db0*/  FADD R5, -R3, R20 ;  /* 0x0000001403057221 */ /* 0x008fc80000000100 */
[----:B------:R-:W-:Y:S01]  /*2dc0*/  FADD R5, |R5|, -RZ ;  /* 0x800000ff05057221 */ /* 0x000fe20000000200 */
[----:B----4-:R-:W-:-:S04]  /*2dd0*/  FADD R7, -R3, R32 ;  /* 0x0000002003077221 */ /* 0x010fc80000000100 */
[----:B------:R-:W-:-:S05]  /*2de0*/  FADD R7, |R7|, -RZ ;  /* 0x800000ff07077221 */ /* 0x000fca0000000200 */
[----:B------:R0:W-:Y:S02]  /*2df0*/  STL.128 [R1+0xff0], R4 ;  /* 0x000ff00401007387 */ /* 0x0001e40000100c00 */
[----:B0-----:R-:W-:Y:S01]  /*2e00*/  FADD R6, |R15|, -RZ ;  /* 0x800000ff0f067221 */ /* 0x001fe20000000200 */
[----:B------:R-:W-:Y:S01]  /*2e10*/  FADD R7, |R14|, -RZ ;  /* 0x800000ff0e077221 */ /* 0x000fe20000000200 */
[C---:B------:R-:W-:Y:S01]  /*2e20*/  FADD R11, -R3.reuse, R27 ;  /* 0x0000001b030b7221 */ /* 0x040fe20000000100 */
        /* <DEDUP_REMOVED lines=8> */
[C---:B-----5:R-:W-:Y:S01]  /*2eb0*/  FADD R16, -R3.reuse, R16 ;  /* 0x0000001003107221 */ /* 0x060fe20000000100 */
[C---:B------:R-:W-:Y:S01]  /*2ec0*/  FADD R17, -R3.reuse, R34 ;  /* 0x0000002203117221 */ /* 0x040fe20000000100 */
[C---:B------:R-:W-:Y:S01]  /*2ed0*/  FADD R18, -R3.reuse, R18 ;  /* 0x0000001203127221 */ /* 0x040fe20000000100 */
[----:B------:R-:W-:Y:S01]  /*2ee0*/  FADD R19, -R3, R30 ;  /* 0x0000001e03137221 */ /* 0x000fe20000000100 */
[----:B------:R-:W-:Y:S01]  /*2ef0*/  FADD R4, |R26|, -RZ ;  /* 0x800000ff1a047221 */ /* 0x000fe20000000200 */
        /* <DEDUP_REMOVED lines=12> */
[----:B------:R0:W-:Y:S04]  /*2fc0*/  STL.128 [R1+0x1000], R4 ;  /* 0x0010000401007387 */ /* 0x0001e80000100c00 */
[----:B------:R0:W-:Y:S04]  /*2fd0*/  STL.128 [R1+0x1010], R8 ;  /* 0x0010100801007387 */ /* 0x0001e80000100c00 */
[----:B------:R0:W-:Y:S04]  /*2fe0*/  STL.128 [R1+0x1020], R12 ;  /* 0x0010200c01007387 */ /* 0x0001e80000100c00 */
[----:B------:R0:W-:Y:S01]  /*2ff0*/  STL.128 [R1+0x1030], R16 ;  /* 0x0010301001007387 */ /* 0x0001e20000100c00 */
[----:B------:R-:W-:-:S07]  /*3000*/  IMAD.MOV.U32 R20, RZ, RZ, 0x28 ;  /* 0x00000028ff147424 */ /* 0x000fce00078e00ff */
.L_x_7:
[C---:B------:R-:W-:Y:S01]  /*3010*/  IMAD.WIDE.U32 R32, R20.reuse, 0x4, R24 ;  /* 0x0000000414207825 */ /* 0x040fe200078e0018 */
[----:B01----:R-:W-:-:S04]  /*3020*/  IADD3 R19, PT, PT, R20, 0x8, RZ ;  /* 0x0000000814137810 */ /* 0x003fc80007ffe0ff */
[----:B------:R-:W2:Y:S01]  /*3030*/  LDG.E R34, desc[UR8][R32.64] ;  /* 0x0000000820227981 */ /* 0x000ea2000c1e1900 */
[----:B------:R-:W-:-:S03]  /*3040*/  IMAD.WIDE.U32 R6, R19, 0x4, R24 ;  /* 0x0000000413067825 */ /* 0x000fc600078e0018 */
[----:B------:R-:W3:Y:S04]  /*3050*/  LDG.E R4, desc[UR8][R32.64+0x1c] ;  /* 0x00001c0820047981 */ /* 0x000ee8000c1e1900 */
        /* <DEDUP_REMOVED lines=13> */
[----:B------:R0:W5:Y:S01]  /*3130*/  LDG.E R15, desc[UR8][R6.64+0x1c] ;  /* 0x00001c08060f7981 */ /* 0x000162000c1e1900 */
[----:B------:R-:W-:-:S02]  /*3140*/  IMAD R21, R20, 0x4, R2 ;  /* 0x0000000414157824 */ /* 0x000fc400078e0202 */
[C---:B--2---:R-:W-:Y:S01]  /*3150*/  FADD R17, -R3.reuse, R34 ;  /* 0x0000002203117221 */ /* 0x044fe20000000100 */
[----:B---3--:R-:W-:-:S03]  /*3160*/  FADD R11, -R3, R4 ;  /* 0x00000004030b7221 */ /* 0x008fc60000000100 */
[----:B------:R-:W-:Y:S01]  /*3170*/  FADD R4, |R17|, -RZ ;  /* 0x800000ff11047221 */ /* 0x000fe20000000200 */
[----:B------:R-:W-:Y:S01]  /*3180*/  IADD3 R17, PT, PT, R20, 0x10, RZ ;  /* 0x0000001014117810 */ /* 0x000fe20007ffe0ff */
[C---:B----4-:R-:W-:Y:S01]  /*3190*/  FADD R5, -R3.reuse, R36 ;  /* 0x0000002403057221 */ /* 0x050fe20000000100 */
[C---:B-----5:R-:W-:Y:S01]  /*31a0*/  FADD R14, -R3.reuse, R14 ;  /* 0x0000000e030e7221 */ /* 0x060fe20000000100 */
[----:B------:R-:W-:Y:S02]  /*31b0*/  FADD R12, -R3, R12 ;  /* 0x0000000c030c7221 */ /* 0x000fe40000000100 */
[----:B------:R-:W-:Y:S01]  /*31c0*/  FADD R5, |R5|, -RZ ;  /* 0x800000ff05057221 */ /* 0x000fe20000000200 */
[C---:B------:R-:W-:Y:S01]  /*31d0*/  FADD R8, -R3.reuse, R8 ;  /* 0x0000000803087221 */ /* 0x040fe20000000100 */
[----:B0-----:R-:W-:Y:S01]  /*31e0*/  FADD R6, |R14|, -RZ ;  /* 0x800000ff0e067221 */ /* 0x001fe20000000200 */
[C---:B------:R-:W-:Y:S01]  /*31f0*/  FADD R9, -R3.reuse, R26 ;  /* 0x0000001a03097221 */ /* 0x040fe20000000100 */
[----:B------:R-:W-:Y:S01]  /*3200*/  FADD R7, |R12|, -RZ ;  /* 0x800000ff0c077221 */ /* 0x000fe20000000200 */
[----:B------:R-:W-:Y:S01]  /*3210*/  FADD R10, -R3, R10 ;  /* 0x0000000a030a7221 */ /* 0x000fe20000000100 */
[----:B------:R-:W-:Y:S01]  /*3220*/  FADD R8, |R8|, -RZ ;  /* 0x800000ff08087221 */ /* 0x000fe20000000200 */
[----:B------:R-:W-:Y:S01]  /*3230*/  FADD R9, |R9|, -RZ ;  /* 0x800000ff09097221 */ /* 0x000fe20000000200 */
[----:B------:R-:W-:Y:S01]  /*3240*/  FADD R11, |R11|, -RZ ;  /* 0x800000ff0b0b7221 */ /* 0x000fe20000000200 */
[----:B------:R-:W-:Y:S01]  /*3250*/  FADD R10, |R10|, -RZ ;  /* 0x800000ff0a0a7221 */ /* 0x000fe20000000200 */
[----:B------:R-:W-:Y:S01]  /*3260*/  FADD R18, -R3, R18 ;  /* 0x0000001203127221 */ /* 0x000fe20000000100 */
[----:B------:R-:W-:-:S04]  /*3270*/  IMAD.WIDE.U32 R26, R17, 0x4, R24 ;  /* 0x00000004111a7825 */ /* 0x000fc800078e0018 */
[C---:B------:R-:W-:Y:S01]  /*3280*/  FADD R22, -R3.reuse, R22 ;  /* 0x0000001603167221 */ /* 0x040fe20000000100 */
[----:B------:R0:W-:Y:S01]  /*3290*/  STL.128 [R21+0xfa0], R4 ;  /* 0x000fa00415007387 */ /* 0x0001e20000100c00 */
[----:B------:R-:W-:-:S03]  /*32a0*/  FADD R28, -R3, R28 ;  /* 0x0000001c031c7221 */ /* 0x000fc60000000100 */
[----:B------:R1:W-:Y:S01]  /*32b0*/  STL.128 [R21+0xfb0], R8 ;  /* 0x000fb00815007387 */ /* 0x0003e20000100c00 */
[----:B------:R-:W-:Y:S01]  /*32c0*/  FADD R30, -R3, R30 ;  /* 0x0000001e031e7221 */ /* 0x000fe20000000100 */
[----:B------:R-:W-:Y:S02]  /*32d0*/  LEA R14, R19, R2, 0x2 ;  /* 0x00000002130e7211 */ /* 0x000fe400078e10ff */
[----:B------:R-:W2:Y:S01]  /*32e0*/  LDG.E R19, desc[UR8][R26.64] ;  /* 0x000000081a137981 */ /* 0x000ea2000c1e1900 */
[----:B------:R-:W-:Y:S02]  /*32f0*/  VIADD R12, R20, 0x18 ;  /* 0x00000018140c7836 */ /* 0x000fe40000000000 */
[C---:B------:R-:W-:Y:S01]  /*3300*/  FADD R23, -R3.reuse, R23 ;  /* 0x0000001703177221 */ /* 0x040fe20000000100 */
[----:B0-----:R-:W-:Y:S01]  /*3310*/  FADD R4, |R18|, -RZ ;  /* 0x800000ff12047221 */ /* 0x001fe20000000200 */
[----:B------:R-:W-:Y:S01]  /*3320*/  FADD R5, |R22|, -RZ ;  /* 0x800000ff16057221 */ /* 0x000fe20000000200 */
[----:B------:R-:W-:Y:S01]  /*3330*/  FADD R6, |R28|, -RZ ;  /* 0x800000ff1c067221 */ /* 0x000fe20000000200 */
[----:B------:R-:W-:Y:S01]  /*3340*/  FADD R7, |R30|, -RZ ;  /* 0x800000ff1e077221 */ /* 0x000fe20000000200 */
[----:B------:R-:W3:Y:S01]  /*3350*/  LDG.E R18, desc[UR8][R26.64+0x4] ;  /* 0x000004081a127981 */ /* 0x000ee2000c1e1900 */
[C---:B------:R-:W-:Y:S01]  /*3360*/  FADD R13, -R3.reuse, R13 ;  /* 0x0000000d030d7221 */ /* 0x040fe20000000100 */
[----:B------:R-:W-:-:S02]  /*3370*/  FADD R16, -R3, R16 ;  /* 0x0000001003107221 */ /* 0x000fc40000000100 */
[----:B------:R-:W4:Y:S01]  /*3380*/  LDG.E R22, desc[UR8][R26.64+0x8] ;  /* 0x000008081a167981 */ /* 0x000f22000c1e1900 */
[----:B------:R-:W-:-:S03]  /*3390*/  FADD R15, -R3, R15 ;  /* 0x0000000f030f7221 */ /* 0x000fc60000000100 */
[----:B-1----:R-:W5:Y:S01]  /*33a0*/  LDG.E R21, desc[UR8][R26.64+0xc] ;  /* 0x00000c081a157981 */ /* 0x002f62000c1e1900 */
[----:B------:R-:W-:-:S03]  /*33b0*/  IMAD.WIDE.U32 R30, R12, 0x4, R24 ;  /* 0x000000040c1e7825 */ /* 0x000fc600078e0018 */
[----:B------:R0:W-:Y:S04]  /*33c0*/  STL.128 [R14+0xfa0], R4 ;  /* 0x000fa0040e007387 */ /* 0x0001e80000100c00 */
[----:B------:R-:W5:Y:S04]  /*33d0*/  LDG.E R8, desc[UR8][R26.64+0x10] ;  /* 0x000010081a087981 */ /* 0x000f68000c1e1900 */
[----:B------:R-:W5:Y:S04]  /*33e0*/  LDG.E R9, desc[UR8][R26.64+0x14] ;  /* 0x000014081a097981 */ /* 0x000f68000c1e1900 */
[----:B------:R-:W5:Y:S01]  /*33f0*/  LDG.E R10, desc[UR8][R26.64+0x18] ;  /* 0x000018081a0a7981 */ /* 0x000f62000c1e1900 */
[----:B0-----:R-:W-:Y:S01]  /*3400*/  FADD R4, |R23|, -RZ ;  /* 0x800000ff17047221 */ /* 0x001fe20000000200 */
[----:B------:R-:W-:Y:S01]  /*3410*/  FADD R5, |R13|, -RZ ;  /* 0x800000ff0d057221 */ /* 0x000fe20000000200 */
[----:B------:R-:W-:Y:S01]  /*3420*/  FADD R6, |R16|, -RZ ;  /* 0x800000ff10067221 */ /* 0x000fe20000000200 */
[----:B------:R-:W-:Y:S01]  /*3430*/  FADD R7, |R15|, -RZ ;  /* 0x800000ff0f077221 */ /* 0x000fe20000000200 */
[----:B------:R-:W5:Y:S04]  /*3440*/  LDG.E R11, desc[UR8][R26.64+0x1c] ;  /* 0x00001c081a0b7981 */ /* 0x000f68000c1e1900 */
[----:B------:R0:W-:Y:S04]  /*3450*/  STL.128 [R14+0xfb0], R4 ;  /* 0x000fb0040e007387 */ /* 0x0001e80000100c00 */
[----:B------:R-:W5:Y:S04]  /*3460*/  LDG.E R28, desc[UR8][R30.64] ;  /* 0x000000081e1c7981 */ /* 0x000f68000c1e1900 */
[----:B------:R-:W5:Y:S04]  /*3470*/  LDG.E R27, desc[UR8][R30.64+0x4] ;  /* 0x000004081e1b7981 */ /* 0x000f68000c1e1900 */
[----:B------:R-:W5:Y:S04]  /*3480*/  LDG.E R23, desc[UR8][R30.64+0x8] ;  /* 0x000008081e177981 */ /* 0x000f68000c1e1900 */
[----:B------:R-:W5:Y:S04]  /*3490*/  LDG.E R26, desc[UR8][R30.64+0xc] ;  /* 0x00000c081e1a7981 */ /* 0x000f68000c1e1900 */
[----:B------:R-:W5:Y:S04]  /*34a0*/  LDG.E R16, desc[UR8][R30.64+0x10] ;  /* 0x000010081e107981 */ /* 0x000f68000c1e1900 */
[----:B------:R-:W5:Y:S04]  /*34b0*/  LDG.E R13, desc[UR8][R30.64+0x14] ;  /* 0x000014081e0d7981 */ /* 0x000f68000c1e1900 */
[----:B------:R-:W5:Y:S04]  /*34c0*/  LDG.E R15, desc[UR8][R30.64+0x18] ;  /* 0x000018081e0f7981 */ /* 0x000f68000c1e1900 */
[----:B0-----:R-:W5:Y:S01]  /*34d0*/  LDG.E R14, desc[UR8][R30.64+0x1c] ;  /* 0x00001c081e0e7981 */ /* 0x001f62000c1e1900 */
[----:B------:R-:W-:-:S02]  /*34e0*/  IMAD R17, R17, 0x4, R2 ;  /* 0x0000000411117824 */ /* 0x000fc400078e0202 */
[----:B------:R-:W-:Y:S02]  /*34f0*/  IMAD R12, R12, 0x4, R2 ;  /* 0x000000040c0c7824 */ /* 0x000fe400078e0202 */
[----:B--2---:R-:W-:-:S04]  /*3500*/  FADD R19, -R3, R19 ;  /* 0x0000001303137221 */ /* 0x004fc80000000100 */
[----:B------:R-:W-:Y:S01]  /*3510*/  FADD R4, |R19|, -RZ ;  /* 0x800000ff13047221 */ /* 0x000fe20000000200 */
[C---:B---3--:R-:W-:Y:S01]  /*3520*/  FADD R5, -R3.reuse, R18 ;  /* 0x0000001203057221 */ /* 0x048fe20000000100 */
[C---:B----4-:R-:W-:Y:S01]  /*3530*/  FADD R6, -R3.reuse, R22 ;  /* 0x0000001603067221 */ /* 0x050fe20000000100 */
[----:B-----5:R-:W-:Y:S02]  /*3540*/  FADD R7, -R3, R21 ;  /* 0x0000001503077221 */ /* 0x020fe40000000100 */
[----:B------:R-:W-:Y:S01]  /*3550*/  FADD R5, |R5|, -RZ ;  /* 0x800000ff05057221 */ /* 0x000fe20000000200 */
[----:B------:R-:W-:Y:S01]  /*3560*/  FADD R6, |R6|, -RZ ;  /* 0x800000ff06067221 */ /* 0x000fe20000000200 */
[----:B------:R-:W-:Y:S01]  /*3570*/  FADD R7, |R7|, -RZ ;  /* 0x800000ff07077221 */ /* 0x000fe20000000200 */
[----:B------:R-:W-:-:S04]  /*3580*/  FADD R8, -R3, R8 ;  /* 0x0000000803087221 */ /* 0x000fc80000000100 */
[----:B------:R0:W-:Y:S01]  /*3590*/  STL.128 [R17+0xfa0], R4 ;  /* 0x000fa00411007387 */ /* 0x0001e20000100c00 */
[C---:B------:R-:W-:Y:S01]  /*35a0*/  FADD R9, -R3.reuse, R9 ;  /* 0x0000000903097221 */ /* 0x040fe20000000100 */
[C---:B------:R-:W-:Y:S01]  /*35b0*/  FADD R10, -R3.reuse, R10 ;  /* 0x0000000a030a7221 */ /* 0x040fe20000000100 */
[----:B------:R-:W-:Y:S01]  /*35c0*/  IADD3 R22, PT, PT, R20, 0x20, RZ ;  /* 0x0000002014167810 */ /* 0x000fe20007ffe0ff */
[----:B------:R-:W-:Y:S01]  /*35d0*/  FADD R11, -R3, R11 ;  /* 0x0000000b030b7221 */ /* 0x000fe20000000100 */
[----:B0-----:R-:W-:Y:S01]  /*35e0*/  FADD R4, |R8|, -RZ ;  /* 0x800000ff08047221 */ /* 0x001fe20000000200 */
[----:B------:R-:W-:Y:S01]  /*35f0*/  FADD R5, |R9|, -RZ ;  /* 0x800000ff09057221 */ /* 0x000fe20000000200 */
[----:B------:R-:W-:Y:S01]  /*3600*/  FADD R6, |R10|, -RZ ;  /* 0x800000ff0a067221 */ /* 0x000fe20000000200 */
[----:B------:R-:W-:Y:S01]  /*3610*/  FADD R7, |R11|, -RZ ;  /* 0x800000ff0b077221 */ /* 0x000fe20000000200 */
[----:B------:R-:W-:Y:S01]  /*3620*/  IADD3 R21, PT, PT, R20, 0x28, RZ ;  /* 0x0000002814157810 */ /* 0x000fe20007ffe0ff */
[C---:B------:R-:W-:Y:S01]  /*3630*/  FADD R28, -R3.reuse, R28 ;  /* 0x0000001c031c7221 */ /* 0x040fe20000000100 */
[C---:B------:R-:W-:Y:S01]  /*3640*/  FADD R27, -R3.reuse, R27 ;  /* 0x0000001b031b7221 */ /* 0x040fe20000000100 */
[C---:B------:R-:W-:Y:S01]  /*3650*/  FADD R23, -R3.reuse, R23 ;  /* 0x0000001703177221 */ /* 0x040fe20000000100 */
[C---:B------:R-:W-:Y:S01]  /*3660*/  FADD R26, -R3.reuse, R26 ;  /* 0x0000001a031a7221 */ /* 0x040fe20000000100 */
[----:B------:R-:W-:Y:S01]  /*3670*/  FADD R8, |R28|, -RZ ;  /* 0x800000ff1c087221 */ /* 0x000fe20000000200 */
[----:B------:R-:W-:Y:S01]  /*3680*/  FADD R16, -R3, R16 ;  /* 0x0000001003107221 */ /* 0x000fe20000000100 */
[----:B------:R-:W-:Y:S01]  /*3690*/  FADD R9, |R27|, -RZ ;  /* 0x800000ff1b097221 */ /* 0x000fe20000000200 */
[----:B------:R-:W-:Y:S01]  /*36a0*/  FADD R13, -R3, R13 ;  /* 0x0000000d030d7221 */ /* 0x000fe20000000100 */
[----:B------:R-:W-:Y:S01]  /*36b0*/  FADD R10, |R23|, -RZ ;  /* 0x800000ff170a7221 */ /* 0x000fe20000000200 */
[C---:B------:R-:W-:Y:S01]  /*36c0*/  FADD R15, -R3.reuse, R15 ;  /* 0x0000000f030f7221 */ /* 0x040fe20000000100 */
[----:B------:R-:W-:Y:S01]  /*36d0*/  FADD R11, |R26|, -RZ ;  /* 0x800000ff1a0b7221 */ /* 0x000fe20000000200 */
[----:B------:R-:W-:Y:S01]  /*36e0*/  FADD R14, -R3, R14 ;  /* 0x0000000e030e7221 */ /* 0x000fe20000000100 */
[----:B------:R0:W-:Y:S01]  /*36f0*/  STL.128 [R17+0xfb0], R4 ;  /* 0x000fb00411007387 */ /* 0x0001e20000100c00 */
[----:B------:R-:W-:-:S04]  /*3700*/  IMAD.WIDE.U32 R18, R22, 0x4, R24 ;  /* 0x0000000416127825 */ /* 0x000fc800078e0018 */
[----:B------:R-:W-:Y:S01]  /*3710*/  IMAD.WIDE.U32 R30, R21, 0x4, R24 ;  /* 0x00000004151e7825 */ /* 0x000fe200078e0018 */
[----:B------:R1:W-:Y:S04]  /*3720*/  STL.128 [R12+0xfa0], R8 ;  /* 0x000fa0080c007387 */ /* 0x0003e80000100c00 */
[----:B------:R-:W2:Y:S04]  /*3730*/  LDG.E R28, desc[UR8][R18.64] ;  /* 0x00000008121c7981 */ /* 0x000ea8000c1e1900 */
[----:B------:R-:W3:Y:S01]  /*3740*/  LDG.E R27, desc[UR8][R18.64+0x4] ;  /* 0x00000408121b7981 */ /* 0x000ee2000c1e1900 */
[----:B0-----:R-:W-:Y:S01]  /*3750*/  FADD R4, |R16|, -RZ ;  /* 0x800000ff10047221 */ /* 0x001fe20000000200 */
[----:B------:R-:W-:Y:S01]  /*3760*/  FADD R5, |R13|, -RZ ;  /* 0x800000ff0d057221 */ /* 0x000fe20000000200 */
[----:B------:R-:W-:Y:S01]  /*3770*/  FADD R6, |R15|, -RZ ;  /* 0x800000ff0f067221 */ /* 0x000fe20000000200 */
[----:B------:R-:W-:Y:S01]  /*3780*/  FADD R7, |R14|, -RZ ;  /* 0x800000ff0e077221 */ /* 0x000fe20000000200 */
[----:B------:R-:W4:Y:S04]  /*3790*/  LDG.E R26, desc[UR8][R18.64+0x8] ;  /* 0x00000808121a7981 */ /* 0x000f28000c1e1900 */
[----:B------:R-:W5:Y:S04]  /*37a0*/  LDG.E R23, desc[UR8][R18.64+0xc] ;  /* 0x00000c0812177981 */ /* 0x000f68000c1e1900 */
[----:B-1----:R-:W5:Y:S04]  /*37b0*/  LDG.E R8, desc[UR8][R18.64+0x10] ;  /* 0x0000100812087981 */ /* 0x002f68000c1e1900 */
[----:B------:R-:W5:Y:S04]  /*37c0*/  LDG.E R9, desc[UR8][R18.64+0x14] ;  /* 0x0000140812097981 */ /* 0x000f68000c1e1900 */
[----:B------:R-:W5:Y:S04]  /*37d0*/  LDG.E R10, desc[UR8][R18.64+0x18] ;  /* 0x00001808120a7981 */ /* 0x000f68000c1e1900 */
[----:B------:R-:W5:Y:S04]  /*37e0*/  LDG.E R11, desc[UR8][R18.64+0x1c] ;  /* 0x00001c08120b7981 */ /* 0x000f68000c1e1900 */
[----:B------:R0:W-:Y:S04]  /*37f0*/  STL.128 [R12+0xfb0], R4 ;  /* 0x000fb0040c007387 */ /* 0x0001e80000100c00 */
[----:B------:R-:W5:Y:S04]  /*3800*/  LDG.E R13, desc[UR8][R30.64+0x4] ;  /* 0x000004081e0d7981 */ /* 0x000f68000c1e1900 */
[----:B------:R-:W5:Y:S04]  /*3810*/  LDG.E R14, desc[UR8][R30.64+0x8] ;  /* 0x000008081e0e7981 */ /* 0x000f68000c1e1900 */
[----:B------:R-:W5:Y:S04]  /*3820*/  LDG.E R15, desc[UR8][R30.64+0xc] ;  /* 0x00000c081e0f7981 */ /* 0x000f68000c1e1900 */
[----:B0-----:R-:W5:Y:S04]  /*3830*/  LDG.E R12, desc[UR8][R30.64] ;  /* 0x000000081e0c7981 */ /* 0x001f68000c1e1900 */
[----:B------:R-:W5:Y:S04]  /*3840*/  LDG.E R16, desc[UR8][R30.64+0x10] ;  /* 0x000010081e107981 */ /* 0x000f68000c1e1900 */
[----:B------:R-:W5:Y:S04]  /*3850*/  LDG.E R17, desc[UR8][R30.64+0x14] ;  /* 0x000014081e117981 */ /* 0x000f68000c1e1900 */
[----:B------:R-:W5:Y:S04]  /*3860*/  LDG.E R18, desc[UR8][R30.64+0x18] ;  /* 0x000018081e127981 */ /* 0x000f68000c1e1900 */
[----:B------:R-:W5:Y:S01]  /*3870*/  LDG.E R19, desc[UR8][R30.64+0x1c] ;  /* 0x00001c081e137981 */ /* 0x000f62000c1e1900 */
[----:B------:R-:W-:Y:S01]  /*3880*/  IMAD R22, R22, 0x4, R2 ;  /* 0x0000000416167824 */ /* 0x000fe200078e0202 */
[----:B------:R-:W-:Y:S01]  /*3890*/  LEA R21, R21, R2, 0x2 ;  /* 0x0000000215157211 */ /* 0x000fe200078e10ff */
[----:B------:R-:W-:-:S05]  /*38a0*/  VIADD R20, R20, 0x30 ;  /* 0x0000003014147836 */ /* 0x000fca0000000000 */
[----:B------:R-:W-:Y:S01]  /*38b0*/  ISETP.NE.AND P0, PT, R20, 0x3e8, PT ;  /* 0x000003e81400780c */ /* 0x000fe20003f05270 */
[C---:B--2---:R-:W-:Y:S01]  /*38c0*/  FADD R4, -R3.reuse, R28 ;  /* 0x0000001c03047221 */ /* 0x044fe20000000100 */
[----:B---3--:R-:W-:-:S03]  /*38d0*/  FADD R5, -R3, R27 ;  /* 0x0000001b03057221 */ /* 0x008fc60000000100 */
[----:B------:R-:W-:Y:S01]  /*38e0*/  FADD R4, |R4|, -RZ ;  /* 0x800000ff04047221 */ /* 0x000fe20000000200 */
[C---:B----4-:R-:W-:Y:S01]  /*38f0*/  FADD R6, -R3.reuse, R26 ;  /* 0x0000001a03067221 */ /* 0x050fe20000000100 */
[C---:B-----5:R-:W-:Y:S01]  /*3900*/  FADD R7, -R3.reuse, R23 ;  /* 0x0000001703077221 */ /* 0x060fe20000000100 */
[C---:B------:R-:W-:Y:S01]  /*3910*/  FADD R8, -R3.reuse, R8 ;  /* 0x0000000803087221 */ /* 0x040fe20000000100 */
        /* <DEDUP_REMOVED lines=8> */
[C---:B------:R-:W-:Y:S01]  /*39a0*/  FADD R13, -R3.reuse, R13 ;  /* 0x0000000d030d7221 */ /* 0x040fe20000000100 */
[----:B------:R-:W-:Y:S01]  /*39b0*/  FADD R10, |R10|, -RZ ;  /* 0x800000ff0a0a7221 */ /* 0x000fe20000000200 */
[----:B------:R-:W-:Y:S01]  /*39c0*/  FADD R14, -R3, R14 ;  /* 0x0000000e030e7221 */ /* 0x000fe20000000100 */
[----:B------:R-:W-:Y:S01]  /*39d0*/  FADD R11, |R11|, -RZ ;  /* 0x800000ff0b0b7221 */ /* 0x000fe20000000200 */
[C---:B------:R-:W-:Y:S01]  /*39e0*/  FADD R15, -R3.reuse, R15 ;  /* 0x0000000f030f7221 */ /* 0x040fe20000000100 */
[C---:B------:R-:W-:Y:S01]  /*39f0*/  FADD R12, -R3.reuse, R12 ;  /* 0x0000000c030c7221 */ /* 0x040fe20000000100 */
        /* <DEDUP_REMOVED lines=16> */
[----:B------:R-:W-:Y:S05]  /*3b00*/  @P0 BRA `(.L_x_7) ;  /* 0xfffffff400400947 */ /* 0x000fea000383ffff */
[----:B------:R-:W-:Y:S04]  /*3b10*/  STL.128 [R1], RZ ;  /* 0x000000ff01007387 */ /* 0x000fe80000100c00 */
        /* <DEDUP_REMOVED lines=200> */
[----:B-1----:R-:W2:Y:S04]  /*47a0*/  LDL.128 R4, [R1+0xfb0] ;  /* 0x000fb00001047983 */ /* 0x002ea80000100c00 */
[----:B------:R-:W3:Y:S04]  /*47b0*/  LDL.128 R8, [R1+0xfc0] ;  /* 0x000fc00001087983 */ /* 0x000ee80000100c00 */
[----:B------:R-:W4:Y:S04]  /*47c0*/  LDL.128 R12, [R1+0xfd0] ;  /* 0x000fd000010c7983 */ /* 0x000f280000100c00 */
[----:B------:R-:W5:Y:S04]  /*47d0*/  LDL.128 R16, [R1+0xfe0] ;  /* 0x000fe00001107983 */ /* 0x000f680000100c00 */
[----:B------:R-:W5:Y:S04]  /*47e0*/  LDL.128 R20, [R1+0xff0] ;  /* 0x000ff00001147983 */ /* 0x000f680000100c00 */
[----:B------:R-:W5:Y:S04]  /*47f0*/  LDL.128 R28, [R1+0xfa0] ;  /* 0x000fa000011c7983 */ /* 0x000f680000100c00 */
[----:B--2---:R0:W-:Y:S04]  /*4800*/  STL.128 [R1+0x10], R4 ;  /* 0x0000100401007387 */ /* 0x0041e80000100c00 */
[----:B---3--:R1:W-:Y:S04]  /*4810*/  STL.128 [R1+0x20], R8 ;  /* 0x0000200801007387 */ /* 0x0083e80000100c00 */
[----:B----4-:R2:W-:Y:S04]  /*4820*/  STL.128 [R1+0x30], R12 ;  /* 0x0000300c01007387 */ /* 0x0105e80000100c00 */
[----:B-----5:R3:W-:Y:S04]  /*4830*/  STL.128 [R1+0x40], R16 ;  /* 0x0000401001007387 */ /* 0x0207e80000100c00 */
[----:B------:R4:W-:Y:S04]  /*4840*/  STL.128 [R1+0x50], R20 ;  /* 0x0000501401007387 */ /* 0x0009e80000100c00 */
[----:B0-----:R-:W5:Y:S04]  /*4850*/  LDL.128 R4, [R1+0x1000] ;  /* 0x0010000001047983 */ /* 0x001f680000100c00 */
[----:B-1----:R-:W5:Y:S04]  /*4860*/  LDL.128 R8, [R1+0x1010] ;  /* 0x0010100001087983 */ /* 0x002f680000100c00 */
[----:B--2---:R-:W2:Y:S04]  /*4870*/  LDL.128 R12, [R1+0x1020] ;  /* 0x00102000010c7983 */ /* 0x004ea80000100c00 */
[----:B---3--:R-:W3:Y:S04]  /*4880*/  LDL.128 R16, [R1+0x1030] ;  /* 0x0010300001107983 */ /* 0x008ee80000100c00 */
[----:B----4-:R-:W4:Y:S04]  /*4890*/  LDL.128 R20, [R1+0x1040] ;  /* 0x0010400001147983 */ /* 0x010f280000100c00 */
[----:B-----5:R0:W-:Y:S04]  /*48a0*/  STL.128 [R1+0x60], R4 ;  /* 0x0000600401007387 */ /* 0x0201e80000100c00 */
[----:B------:R1:W-:Y:S04]  /*48b0*/  STL.128 [R1+0x70], R8 ;  /* 0x0000700801007387 */ /* 0x0003e80000100c00 */
[----:B--2---:R2:W-:Y:S04]  /*48c0*/  STL.128 [R1+0x80], R12 ;  /* 0x0000800c01007387 */ /* 0x0045e80000100c00 */
[----:B---3--:R3:W-:Y:S04]  /*48d0*/  STL.128 [R1+0x90], R16 ;  /* 0x0000901001007387 */ /* 0x0087e80000100c00 */
[----:B----4-:R4:W-:Y:S04]  /*48e0*/  STL.128 [R1+0xa0], R20 ;  /* 0x0000a01401007387 */ /* 0x0109e80000100c00 */
        /* <DEDUP_REMOVED lines=275> */
[----:B------:R-:W-:Y:S04]  /*5a20*/  STL.128 [R1], R28 ;  /* 0x0000001c01007387 */ /* 0x000fe80000100c00 */
        /* <DEDUP_REMOVED lines=49> */
[----:B-----5:R-:W-:Y:S04]  /*5d40*/  STL.128 [R1+0x920], R4 ;  /* 0x0009200401007387 */ /* 0x020fe80000100c00 */
[----:B------:R-:W-:Y:S04]  /*5d50*/  STL.128 [R1+0x930], R8 ;  /* 0x0009300801007387 */ /* 0x000fe80000100c00 */
[----:B--2---:R-:W-:Y:S04]  /*5d60*/  STL.128 [R1+0x940], R12 ;  /* 0x0009400c01007387 */ /* 0x004fe80000100c00 */
[----:B---3--:R-:W-:Y:S04]  /*5d70*/  STL.128 [R1+0x950], R16 ;  /* 0x0009501001007387 */ /* 0x008fe80000100c00 */
[----:B----4-:R0:W-:Y:S04]  /*5d80*/  STL.128 [R1+0x960], R20 ;  /* 0x0009601401007387 */ /* 0x0101e80000100c00 */
[----:B0-----:R-:W2:Y:S04]  /*5d90*/  LDL.128 R20, [R1+0x1910] ;  /* 0x0019100001147983 */ /* 0x001ea80000100c00 */
[----:B--2---:R0:W-:Y:S04]  /*5da0*/  STL.128 [R1+0x970], R20 ;  /* 0x0009701401007387 */ /* 0x0041e80000100c00 */
[----:B------:R-:W2:Y:S04]  /*5db0*/  LDL.128 R4, [R1+0x1950] ;  /* 0x0019500001047983 */ /* 0x000ea80000100c00 */
[----:B------:R-:W3:Y:S04]  /*5dc0*/  LDL.128 R8, [R1+0x1960] ;  /* 0x0019600001087983 */ /* 0x000ee80000100c00 */
[----:B------:R-:W4:Y:S04]  /*5dd0*/  LDL.128 R12, [R1+0x1970] ;  /* 0x00197000010c7983 */ /* 0x000f280000100c00 */
[----:B------:R-:W5:Y:S04]  /*5de0*/  LDL.128 R16, [R1+0x1980] ;  /* 0x0019800001107983 */ /* 0x000f680000100c00 */
[----:B0-----:R-:W5:Y:S04]  /*5df0*/  LDL.128 R20, [R1+0x1990] ;  /* 0x0019900001147983 */ /* 0x001f680000100c00 */
        /* <DEDUP_REMOVED lines=183> */
[----:B------:R0:W-:Y:S04]  /*6970*/  STL.128 [R1+0x980], R28 ;  /* 0x0009801c01007387 */ /* 0x0001e80000100c00 */
[----:B------:R0:W-:Y:S04]  /*6980*/  STL.128 [R1+0x990], R32 ;  /* 0x0009902001007387 */ /* 0x0001e80000100c00 */
[----:B------:R0:W-:Y:S01]  /*6990*/  STL.128 [R1+0x9a0], R36 ;  /* 0x0009a02401007387 */ /* 0x0001e20000100c00 */
[----:B------:R-:W-:-:S02]  /*69a0*/  IADD3 R3, PT, PT, R1, 0x20, RZ ;  /* 0x0000002001037810 */ /* 0x000fc40007ffe0ff */
[----:B------:R-:W-:Y:S02]  /*69b0*/  PRMT R26, RZ, 0x7610, R26 ;  /* 0x00007610ff1a7816 */ /* 0x000fe4000000001a */
[----:B------:R-:W-:Y:S01]  /*69c0*/  PRMT R27, RZ, 0x7610, R27 ;  /* 0x00007610ff1b7816 */ /* 0x000fe2000000001b */
[----:B------:R-:W-:Y:S01]  /*69d0*/  UMOV UR4, URZ ;  /* 0x000000ff00047c82 */ /* 0x000fe20008000000 */
[----:B------:R-:W-:Y:S01]  /*69e0*/  UMOV UR5, 0x3e7 ;  /* 0x000003e700057882 */ /* 0x000fe20000000000 */
[----:B-----5:R0:W-:Y:S04]  /*69f0*/  STL.128 [R1+0xf50], R4 ;  /* 0x000f500401007387 */ /* 0x0201e80000100c00 */
[----:B------:R0:W-:Y:S04]  /*6a00*/  STL.128 [R1+0xf60], R8 ;  /* 0x000f600801007387 */ /* 0x0001e80000100c00 */
[----:B--2---:R0:W-:Y:S04]  /*6a10*/  STL.128 [R1+0xf70], R12 ;  /* 0x000f700c01007387 */ /* 0x0041e80000100c00 */
[----:B---3--:R0:W-:Y:S04]  /*6a20*/  STL.128 [R1+0xf80], R16 ;  /* 0x000f801001007387 */ /* 0x0081e80000100c00 */
[----:B----4-:R0:W-:Y:S02]  /*6a30*/  STL.128 [R1+0xf90], R20 ;  /* 0x000f901401007387 */ /* 0x0101e40000100c00 */
.L_x_13:
[----:B------:R-:W-:Y:S01]  /*6a40*/  UIADD3 UR6, UPT, UPT, UR4, -0x3d8, URZ ;  /* 0xfffffc2804067890 */ /* 0x000fe2000fffe0ff */
[----:B0-----:R-:W-:Y:S01]  /*6a50*/  IMAD.MOV.U32 R21, RZ, RZ, RZ ;  /* 0x000000ffff157224 */ /* 0x001fe200078e00ff */
[----:B------:R-:W-:Y:S02]  /*6a60*/  UIADD3 UR4, UPT, UPT, UR4, 0x1, URZ ;  /* 0x0000000104047890 */ /* 0x000fe4000fffe0ff */
[----:B------:R-:W-:Y:S02]  /*6a70*/  UISETP.GE.U32.AND UP2, UPT, UR6, 0xf, UPT ;  /* 0x0000000f0600788c */ /* 0x000fe4000bf46070 */
[----:B------:R-:W-:Y:S02]  /*6a80*/  ULOP3.LUT UP0, URZ, UR5, 0xf, URZ, 0xc0, !UPT ;  /* 0x0000000f05ff7892 */ /* 0x000fe4000f80c0ff */
[----:B------:R-:W-:-:S05]  /*6a90*/  UISETP.NE.AND UP1, UPT, UR4, 0x3e7, UPT ;  /* 0x000003e70400788c */ /* 0x000fca000bf25270 */
[----:B-123--:R-:W-:Y:S06]  /*6aa0*/  BRA.U !UP2, `(.L_x_8) ;  /* 0x000000050a447547 */ /* 0x00efec000b800000 */
[----:B------:R0:W5:Y:S01]  /*6ab0*/  LDL R5, [R1] ;  /* 0x0000000001057983 */ /* 0x0001620000100800 */
[----:B------:R-:W-:Y:S01]  /*6ac0*/  ULOP3.LUT UR6, UR5, 0xfffffff0, URZ, 0xc0, !UPT ;  /* 0xfffffff005067892 */ /* 0x000fe2000f8ec0ff */
[----:B------:R-:W-:-:S03]  /*6ad0*/  MOV R20, R3 ;  /* 0x0000000300147202 */ /* 0x000fc60000000f00 */
[----:B------:R-:W-:Y:S02]  /*6ae0*/  UIADD3 UR7, UPT, UPT, -UR6, URZ, URZ ;  /* 0x000000ff06077290 */ /* 0x000fe4000fffe1ff */
[----:B------:R-:W-:-:S10]  /*6af0*/  IMAD.U32 R21, RZ, RZ, UR6 ;  /* 0x00000006ff157e24 */ /* 0x000fd4000f8e00ff */
.L_x_9:
        /* <DEDUP_REMOVED lines=17> */
[----:B-1----:R-:W-:Y:S02]  /*6c10*/  @P0 MOV R4, R5 ;  /* 0x0000000500040202 */ /* 0x002fe40000000f00 */
[----:B------:R-:W2:Y:S01]  /*6c20*/  LDL R5, [R20+0x20] ;  /* 0x0000200014057983 */ /* 0x000ea20000100800 */
[----:B------:R-:W-:Y:S01]  /*6c30*/  UIADD3 UR7, UPT, UPT, UR7, 0x10, URZ ;  /* 0x0000001007077890 */ /* 0x000fe2000fffe0ff */
[----:B---3--:R-:W-:-:S03]  /*6c40*/  FSETP.GT.AND P0, PT, R4, R7, PT ;  /* 0x000000070400720b */ /* 0x008fc60003f04000 */
[----:B------:R-:W-:-:S10]  /*6c50*/  UISETP.NE.AND UP2, UPT, UR7, URZ, UPT ;  /* 0x000000ff0700728c */ /* 0x000fd4000bf45270 */
[----:B------:R1:W-:Y:S04]  /*6c60*/  @P0 STL [R20+-0x1c], R7 ;  /* 0xffffe40714000387 */ /* 0x0003e80000100800 */
[----:B------:R-:W-:Y:S01]  /*6c70*/  @P0 STL [R20+-0x18], R4 ;  /* 0xffffe80414000387 */ /* 0x000fe20000100800 */
[----:B-1----:R-:W-:-:S05]  /*6c80*/  @P0 IMAD.MOV.U32 R7, RZ, RZ, R4 ;  /* 0x000000ffff070224 */ /* 0x002fca00078e0004 */
[----:B----4-:R-:W-:-:S13]  /*6c90*/  FSETP.GT.AND P1, PT, R7, R6, PT ;  /* 0x000000060700720b */ /* 0x010fda0003f24000 */
[----:B------:R1:W-:Y:S02]  /*6ca0*/  @P1 STL.64 [R20+-0x18], R6 ;  /* 0xffffe80614001387 */ /* 0x0003e40000100a00 */
[----:B-1----:R-:W-:-:S04]  /*6cb0*/  @P1 MOV R6, R7 ;  /* 0x0000000700061202 */ /* 0x002fc80000000f00 */
[----:B------:R-:W-:-:S13]  /*6cc0*/  FSETP.GT.AND P0, PT, R6, R9, PT ;  /* 0x000000090600720b */ /* 0x000fda0003f04000 */
[----:B------:R1:W-:Y:S04]  /*6cd0*/  @P0 STL [R20+-0x14], R9 ;  /* 0xffffec0914000387 */ /* 0x0003e80000100800 */
[----:B------:R-:W-:Y:S01]  /*6ce0*/  @P0 STL [R20+-0x10], R6 ;  /* 0xfffff00614000387 */ /* 0x000fe20000100800 */
[----:B-1----:R-:W-:-:S05]  /*6cf0*/  @P0 IMAD.MOV.U32 R9, RZ, RZ, R6 ;  /* 0x000000ffff090224 */ /* 0x002fca00078e0006 */
[----:B------:R-:W-:-:S13]  /*6d00*/  FSETP.GT.AND P1, PT, R9, R8, PT ;  /* 0x000000080900720b */ /* 0x000fda0003f24000 */
        /* <DEDUP_REMOVED lines=11> */
[----:B------:R-:W-:Y:S01]  /*6dc0*/  @P0 STL [R20], R10 ;  /* 0x0000000a14000387 */ /* 0x000fe20000100800 */
[----:B-1----:R-:W-:-:S05]  /*6dd0*/  @P0 IMAD.MOV.U32 R13, RZ, RZ, R10 ;  /* 0x000000ffff0d0224 */ /* 0x002fca00078e000a */
[----:B------:R-:W-:-:S13]  /*6de0*/  FSETP.GT.AND P1, PT, R13, R12, PT ;  /* 0x0000000c0d00720b */ /* 0x000fda0003f24000 */
[----:B------:R1:W-:Y:S02]  /*6df0*/  @P1 STL.64 [R20], R12 ;  /* 0x0000000c14001387 */ /* 0x0003e40000100a00 */
        /* <DEDUP_REMOVED lines=22> */
[----:B--2---:R-:W-:-:S13]  /*6f60*/  FSETP.GT.AND P0, PT, R18, R5, PT ;  /* 0x000000051200720b */ /* 0x004fda0003f04000 */
[----:B------:R1:W-:Y:S04]  /*6f70*/  @P0 STL [R20+0x1c], R5 ;  /* 0x00001c0514000387 */ /* 0x0003e80000100800 */
[----:B------:R2:W-:Y:S01]  /*6f80*/  @P0 STL [R20+0x20], R18 ;  /* 0x0000201214000387 */ /* 0x0005e20000100800 */
[----:B-1----:R-:W-:Y:S01]  /*6f90*/  @P0 MOV R5, R18 ;  /* 0x0000001200050202 */ /* 0x002fe20000000f00 */
[----:B--2---:R-:W-:Y:S01]  /*6fa0*/  VIADD R20, R20, 0x40 ;  /* 0x0000004014147836 */ /* 0x004fe20000000000 */
[----:B------:R-:W-:Y:S06]  /*6fb0*/  BRA.U UP2, `(.L_x_9) ;  /* 0xfffffff902d07547 */ /* 0x000fec000b83ffff */
.L_x_8:
[----:B------:R-:W-:Y:S05]  /*6fc0*/  BRA.U !UP0, `(.L_x_10) ;  /* 0x00000005087c7547 */ /* 0x000fea000b800000 */
[----:B------:R-:W-:-:S04]  /*6fd0*/  LOP3.LUT R4, R27, 0x7, RZ, 0x3c, !PT ;  /* 0x000000071b047812 */ /* 0x000fc800078e3cff */
[----:B------:R-:W-:-:S04]  /*6fe0*/  LOP3.LUT R4, R4, 0xf, RZ, 0xc0, !PT ;  /* 0x0000000f04047812 */ /* 0x000fc800078ec0ff */
[C---:B------:R-:W-:Y:S02]  /*6ff0*/  IADD3 R5, PT, PT, R4.reuse, -0x1, RZ ;  /* 0xffffffff04057810 */ /* 0x040fe40007ffe0ff */
[----:B------:R-:W-:Y:S02]  /*7000*/  LOP3.LUT P0, RZ, R4, 0x7, RZ, 0xc0, !PT ;  /* 0x0000000704ff7812 */ /* 0x000fe4000780c0ff */
[----:B------:R-:W-:-:S13]  /*7010*/  ISETP.GE.U32.AND P1, PT, R5, 0x7, PT ;  /* 0x000000070500780c */ /* 0x000fda0003f26070 */
[----:B------:R-:W-:Y:S05]  /*7020*/  @!P1 BRA `(.L_x_11) ;  /* 0x00000000009c9947 */ /* 0x000fea0003800000 */
[----:B------:R-:W-:-:S05]  /*7030*/  LEA R4, R21, R2, 0x2 ;  /* 0x0000000215047211 */ /* 0x000fca00078e10ff */
        /* <DEDUP_REMOVED lines=9> */
[----:B--2---:R-:W-:Y:S01]  /*70d0*/  FSETP.GT.AND P1, PT, R12, R13, PT ;  /* 0x0000000d0c00720b */ /* 0x004fe20003f24000 */
[----:B------:R-:W-:Y:S01]  /*70e0*/  IMAD.MOV.U32 R14, RZ, RZ, R13 ;  /* 0x000000ffff0e7224 */ /* 0x000fe200078e000d */
[----:B------:R-:W-:-:S11]  /*70f0*/  MOV R15, R12 ;  /* 0x0000000c000f7202 */ /* 0x000fd60000000f00 */
[----:B------:R-:W-:Y:S01]  /*7100*/  @P1 MOV R13, R12 ;  /* 0x0000000c000d1202 */ /* 0x000fe20000000f00 */
[----:B------:R-:W-:Y:S03]  /*7110*/  @P1 STL.64 [R4], R14 ;  /* 0x0000000e04001387 */ /* 0x000fe60000100a00 */
        /* <DEDUP_REMOVED lines=20> */
[----:B-1----:R-:W-:-:S04]  /*7260*/  @P2 MOV R10, R11 ;  /* 0x0000000b000a2202 */ /* 0x002fc80000000f00 */
[----:B------:R-:W-:-:S13]  /*7270*/  FSETP.GT.AND P1, PT, R10, R5, PT ;  /* 0x000000050a00720b */ /* 0x000fda0003f24000 */
[----:B------:R1:W-:Y:S04]  /*7280*/  @P1 STL [R4+0x1c], R5 ;  /* 0x00001c0504001387 */ /* 0x0003e80000100800 */
[----:B------:R1:W-:Y:S02]  /*7290*/  @P1 STL [R4+0x20], R10 ;  /* 0x0000200a04001387 */ /* 0x0003e40000100800 */
.L_x_11:
        /* <DEDUP_REMOVED lines=9> */
[----:B------:R-:W-:-:S05]  /*7330*/  LEA R10, R21, R2, 0x2 ;  /* 0x00000002150a7211 */ /* 0x000fca00078e10ff */
[----:B------:R-:W2:Y:S04]  /*7340*/  LDL.64 R8, [R10] ;  /* 0x000000000a087983 */ /* 0x000ea80000100a00 */
[----:B------:R-:W3:Y:S04]  /*7350*/  LDL R5, [R10+0x8] ;  /* 0x000008000a057983 */ /* 0x000ee80000100800 */
[----:B------:R-:W4:Y:S04]  /*7360*/  LDL R4, [R10+0xc] ;  /* 0x00000c000a047983 */ /* 0x000f280000100800 */
[----:B------:R-:W5:Y:S01]  /*7370*/  LDL R7, [R10+0x10] ;  /* 0x000010000a077983 */ /* 0x000f620000100800 */
[----:B------:R-:W-:-:S02]  /*7380*/  IADD3 R21, PT, PT, R21, 0x4, RZ ;  /* 0x0000000415157810 */ /* 0x000fc40007ffe0ff */
        /* <DEDUP_REMOVED lines=15> */
.L_x_12:
[----:B------:R-:W-:Y:S05]  /*7480*/  @!P0 BRA `(.L_x_10) ;  /* 0x00000000004c8947 */ /* 0x000fea0003800000 */
[----:B-1----:R-:W-:-:S05]  /*7490*/  IMAD R4, R21, 0x4, R2 ;  /* 0x0000000415047824 */ /* 0x002fca00078e0202 */
[----:B------:R-:W2:Y:S01]  /*74a0*/  LDL.64 R8, [R4] ;  /* 0x0000000004087983 */ /* 0x000ea20000100a00 */
[----:B------:R-:W-:Y:S02]  /*74b0*/  ISETP.NE.AND P1, PT, R6, 0x1, PT ;  /* 0x000000010600780c */ /* 0x000fe40003f25270 */
[-C--:B--2---:R-:W-:Y:S02]  /*74c0*/  FSETP.GT.AND P0, PT, R8, R9.reuse, PT ;  /* 0x000000090800720b */ /* 0x084fe40003f04000 */
[----:B------:R-:W-:Y:S02]  /*74d0*/  MOV R10, R9 ;  /* 0x00000009000a7202 */ /* 0x000fe40000000f00 */
[----:B------:R-:W-:-:S09]  /*74e0*/  MOV R11, R8 ;  /* 0x00000008000b7202 */ /* 0x000fd20000000f00 */
        /* <DEDUP_REMOVED lines=13> */
.L_x_10:
[----:B------:R-:W-:Y:S01]  /*75c0*/  IADD3 R27, PT, PT, R27, 0x1, RZ ;  /* 0x000000011b1b7810 */ /* 0x000fe20007ffe0ff */
[----:B------:R-:W-:Y:S01]  /*75d0*/  VIADD R26, R26, 0x1 ;  /* 0x000000011a1a7836 */ /* 0x000fe20000000000 */
[----:B------:R-:W-:Y:S01]  /*75e0*/  UIADD3 UR5, UPT, UPT, UR5, -0x1, URZ ;  /* 0xffffffff05057890 */ /* 0x000fe2000fffe0ff */
[----:B------:R-:W-:Y:S11]  /*75f0*/  BRA.U UP1, `(.L_x_13) ;  /* 0xfffffff501107547 */ /* 0x000ff6000b83ffff */
[----:B------:R-:W-:-:S13]  /*7600*/  ISETP.GT.AND P0, PT, R0, 0x7ffffc17, PT ;  /* 0x7ffffc170000780c */ /* 0x000fda0003f04270 */
[----:B------:R-:W-:Y:S05]  /*7610*/  @P0 EXIT ;  /* 0x000000000000094d */ /* 0x000fea0003800000 */
[----:B------:R-:W4:Y:S01]  /*7620*/  LDL R8, [R1+0x7cc] ;  /* 0x0007cc0001087983 */ /* 0x000f220000100800 */
[----:B------:R-:W-:Y:S01]  /*7630*/  UMOV UR4, 0xc710cb29 ;  /* 0xc710cb2900047882 */ /* 0x000fe20000000000 */
[----:B------:R-:W-:Y:S01]  /*7640*/  UMOV UR5, 0x3ff7b8ba ;  /* 0x3ff7b8ba00057882 */ /* 0x000fe20000000000 */
[C---:B------:R-:W-:Y:S02]  /*7650*/  IADD3 R2, PT, PT, R0.reuse, 0x3e8, RZ ;  /* 0x000003e800027810 */ /* 0x040fe40007ffe0ff */
[----:B------:R-:W-:Y:S02]  /*7660*/  IADD3 R3, PT, PT, R0, 0x1, RZ ;  /* 0x0000000100037810 */ /* 0x000fe40007ffe0ff */
[----:B--2---:R-:W-:Y:S02]  /*7670*/  MOV R11, R0 ;  /* 0x00000000000b7202 */ /* 0x004fe40000000f00 */
[----:B-1-3--:R-:W-:-:S04]  /*7680*/  VIMNMX R7, PT, PT, R2, R3, !PT ;  /* 0x0000000302077248 */ /* 0x00afc80007fe0100 */
[----:B------:R-:W-:Y:S01]  /*7690*/  LOP3.LUT R6, R7, 0x1, RZ, 0xc0, !PT ;  /* 0x0000000107067812 */ /* 0x000fe200078ec0ff */
[----:B------:R-:W-:-:S03]  /*76a0*/  IMAD.IADD R7, R0, 0x1, -R7 ;  /* 0x0000000100077824 */ /* 0x000fc600078e0a07 */
[----:B------:R-:W-:Y:S02]  /*76b0*/  ISETP.NE.U32.AND P0, PT, R6, 0x1, PT ;  /* 0x000000010600780c */ /* 0x000fe40003f05070 */
[----:B------:R-:W-:Y:S01]  /*76c0*/  ISETP.GT.U32.AND P1, PT, R7, -0x4, PT ;  /* 0xfffffffc0700780c */ /* 0x000fe20003f24070 */
[----:B----4-:R-:W1:Y:S02]  /*76d0*/  F2F.F64.F32 R4, R8 ;  /* 0x0000000800047310 */ /* 0x010e640000201800 */
[----:B-1----:R-:W-:Y:S01]  /*76e0*/  DMUL R4, R4, UR4 ;  /* 0x0000000404047c28 */ /* 0x002fe20008000000 */
[----:B------:R-:W1:Y:S09]  /*76f0*/  LDCU UR4, c[0x0][0x390] ;  /* 0x00007200ff0477ac */ /* 0x000e720008000800 */
[----:B------:R-:W1:Y:S02]  /*7700*/  F2F.F32.F64 R4, R4 ;  /* 0x0000000400047310 */ /* 0x000e640000301000 */
[C---:B-1----:R-:W-:Y:S01]  /*7710*/  FMUL R6, R4.reuse, UR4 ;  /* 0x0000000404067c20 */ /* 0x042fe20008400000 */
[----:B------:R-:W-:Y:S01]  /*7720*/  FMUL R7, R4, -UR4 ;  /* 0x8000000404077c20 */ /* 0x000fe20008400000 */
[----:B------:R-:W-:Y:S06]  /*7730*/  @P0 BRA `(.L_x_14) ;  /* 0x0000000000200947 */ /* 0x000fec0003800000 */
[----:B------:R-:W2:Y:S01]  /*7740*/  LDG.E R24, desc[UR8][R24.64] ;  /* 0x0000000818187981 */ /* 0x000ea2000c1e1900 */
[----:B------:R-:W-:Y:S01]  /*7750*/  IMAD.MOV.U32 R11, RZ, RZ, R3 ;  /* 0x000000ffff0b7224 */ /* 0x000fe200078e0003 */
[----:B--2---:R-:W-:-:S04]  /*7760*/  FSETP.GEU.AND P0, PT, R24, R7, PT ;  /* 0x000000071800720b */ /* 0x004fc80003f0e000 */
[----:B------:R-:W-:-:S13]  /*7770*/  FSETP.LEU.AND P0, PT, R24, R6, P0 ;  /* 0x000000061800720b */ /* 0x000fda000070b000 */
[----:B------:R-:W1:Y:S01]  /*7780*/  @!P0 LDC.64 R4, c[0x0][0x388] ;  /* 0x0000e200ff048b82 */ /* 0x000e620000000a00 */
[----:B------:R-:W-:Y:S01]  /*7790*/  @!P0 MOV R9, 0x3f800000 ;  /* 0x3f80000000098802 */ /* 0x000fe20000000f00 */
[----:B-1----:R-:W-:-:S05]  /*77a0*/  @!P0 IMAD.WIDE.U32 R4, R0, 0x4, R4 ;  /* 0x0000000400048825 */ /* 0x002fca00078e0004 */
[----:B------:R1:W-:Y:S02]  /*77b0*/  @!P0 STG.E desc[UR8][R4.64], R9 ;  /* 0x0000000904008986 */ /* 0x0003e4000c101908 */
.L_x_14:
[----:B------:R-:W-:Y:S05]  /*77c0*/  @P1 EXIT ;  /* 0x000000000000194d */ /* 0x000fea0003800000 */
[----:B------:R-:W2:Y:S01]  /*77d0*/  LDCU.128 UR4, c[0x0][0x380] ;  /* 0x00007000ff0477ac */ /* 0x000ea20008000c00 */
[----:B-1----:R-:W-:Y:S02]  /*77e0*/  HFMA2 R4, -RZ, RZ, 0, 4.76837158203125e-07 ;  /* 0x00000008ff047431 */ /* 0x002fe400000001ff */
[----:B------:R-:W-:Y:S01]  /*77f0*/  IMAD.IADD R3, R2, 0x1, -R11 ;  /* 0x0000000102037824 */ /* 0x000fe200078e0a0b */
[----:B------:R-:W-:-:S04]  /*7800*/  MOV R5, 0x0 ;  /* 0x0000000000057802 */ /* 0x000fc80000000f00 */
[----:B------:R-:W-:Y:S01]  /*7810*/  ISETP.GT.AND P1, PT, R3, 0xc, PT ;  /* 0x0000000c0300780c */ /* 0x000fe20003f24270 */
[----:B------:R-:W-:-:S03]  /*7820*/  IMAD.WIDE.U32 R4, R11, 0x4, R4 ;  /* 0x000000040b047825 */ /* 0x000fc600078e0004 */
[C---:B--2---:R-:W-:Y:S02]  /*7830*/  IADD3 R8, P0, PT, R4.reuse, UR4, RZ ;  /* 0x0000000404087c10 */ /* 0x044fe4000ff1e0ff */
[----:B------:R-:W-:Y:S02]  /*7840*/  IADD3 R4, P2, PT, R4, UR6, RZ ;  /* 0x0000000604047c10 */ /* 0x000fe4000ff5e0ff */
[C---:B------:R-:W-:Y:S02]  /*7850*/  IADD3.X R9, PT, PT, R5.reuse, UR5, RZ, P0, !PT ;  /* 0x0000000505097c10 */ /* 0x040fe400087fe4ff */
[----:B------:R-:W-:Y:S02]  /*7860*/  IADD3.X R5, PT, PT, R5, UR7, RZ, P2, !PT ;  /* 0x0000000705057c10 */ /* 0x000fe400097fe4ff */
[----:B------:R-:W-:Y:S01]  /*7870*/  PLOP3.LUT P0, PT, PT, PT, PT, 0x80, 0x8 ;  /* 0x000000000008781c */ /* 0x000fe20003f0f070 */
[----:B------:R-:W-:-:S12]  /*7880*/  @!P1 BRA `(.L_x_15) ;  /* 0x00000004006c9947 */ /* 0x000fd80003800000 */
[----:B------:R-:W-:Y:S02]  /*7890*/  PLOP3.LUT P0, PT, PT, PT, PT, 0x8, 0x80 ;  /* 0x000000000080781c */ /* 0x000fe40003f0e170 */
[----:B------:R-:W-:-:S11]  /*78a0*/  IADD3 R0, PT, PT, R0, 0x3dc, RZ ;  /* 0x000003dc00007810 */ /* 0x000fd60007ffe0ff */
.L_x_16:
[----:B------:R-:W2:Y:S02]  /*78b0*/  LDG.E R3, desc[UR8][R8.64+-0x8] ;  /* 0xfffff80808037981 */ /* 0x000ea4000c1e1900 */
[----:B--2---:R-:W-:-:S04]  /*78c0*/  FSETP.GEU.AND P1, PT, R3, R7, PT ;  /* 0x000000070300720b */ /* 0x004fc80003f2e000 */
[----:B------:R-:W-:-:S13]  /*78d0*/  FSETP.LEU.AND P1, PT, R3, R6, P1 ;  /* 0x000000060300720b */ /* 0x000fda0000f2b000 */
[----:B------:R-:W-:-:S05]  /*78e0*/  @!P1 MOV R13, 0x3f800000 ;  /* 0x3f800000000d9802 */ /* 0x000fca0000000f00 */
[----:B------:R1:W-:Y:S04]  /*78f0*/  @!P1 STG.E desc[UR8][R4.64+-0x8], R13 ;  /* 0xfffff80d04009986 */ /* 0x0003e8000c101908 */
[----:B------:R-:W2:Y:S02]  /*7900*/  LDG.E R3, desc[UR8][R8.64+-0x4] ;  /* 0xfffffc0808037981 */ /* 0x000ea4000c1e1900 */
[----:B--2---:R-:W-:-:S04]  /*7910*/  FSETP.GEU.AND P1, PT, R3, R7, PT ;  /* 0x000000070300720b */ /* 0x004fc80003f2e000 */
[----:B------:R-:W-:-:S13]  /*7920*/  FSETP.LEU.AND P1, PT, R3, R6, P1 ;  /* 0x000000060300720b */ /* 0x000fda0000f2b000 */
[----:B------:R-:W-:-:S05]  /*7930*/  @!P1 IMAD.MOV.U32 R15, RZ, RZ, 0x3f800000 ;  /* 0x3f800000ff0f9424 */ /* 0x000fca00078e00ff */
[----:B------:R2:W-:Y:S04]  /*7940*/  @!P1 STG.E desc[UR8][R4.64+-0x4], R15 ;  /* 0xfffffc0f04009986 */ /* 0x0005e8000c101908 */
[----:B------:R-:W3:Y:S02]  /*7950*/  LDG.E R3, desc[UR8][R8.64] ;  /* 0x0000000808037981 */ /* 0x000ee4000c1e1900 */
[----:B---3--:R-:W-:-:S04]  /*7960*/  FSETP.GEU.AND P1, PT, R3, R7, PT ;  /* 0x000000070300720b */ /* 0x008fc80003f2e000 */
[----:B------:R-:W-:-:S13]  /*7970*/  FSETP.LEU.AND P1, PT, R3, R6, P1 ;  /* 0x000000060300720b */ /* 0x000fda0000f2b000 */
[----:B------:R-:W-:-:S05]  /*7980*/  @!P1 MOV R17, 0x3f800000 ;  /* 0x3f80000000119802 */ /* 0x000fca0000000f00 */
[----:B------:R3:W-:Y:S04]  /*7990*/  @!P1 STG.E desc[UR8][R4.64], R17 ;  /* 0x0000001104009986 */ /* 0x0007e8000c101908 */
[----:B------:R-:W4:Y:S02]  /*79a0*/  LDG.E R3, desc[UR8][R8.64+0x4] ;  /* 0x0000040808037981 */ /* 0x000f24000c1e1900 */
[----:B----4-:R-:W-:-:S04]  /*79b0*/  FSETP.GEU.AND P1, PT, R3, R7, PT ;  /* 0x000000070300720b */ /* 0x010fc80003f2e000 */
[----:B------:R-:W-:-:S13]  /*79c0*/  FSETP.LEU.AND P1, PT, R3, R6, P1 ;  /* 0x000000060300720b */ /* 0x000fda0000f2b000 */
[----:B-1----:R-:W-:-:S05]  /*79d0*/  @!P1 MOV R13, 0x3f800000 ;  /* 0x3f800000000d9802 */ /* 0x002fca0000000f00 */
[----:B------:R1:W-:Y:S04]  /*79e0*/  @!P1 STG.E desc[UR8][R4.64+0x4], R13 ;  /* 0x0000040d04009986 */ /* 0x0003e8000c101908 */
[----:B------:R-:W4:Y:S02]  /*79f0*/  LDG.E R3, desc[UR8][R8.64+0x8] ;  /* 0x0000080808037981 */ /* 0x000f24000c1e1900 */
[----:B----4-:R-:W-:-:S04]  /*7a00*/  FSETP.GEU.AND P1, PT, R3, R7, PT ;  /* 0x000000070300720b */ /* 0x010fc80003f2e000 */
[----:B------:R-:W-:-:S13]  /*7a10*/  FSETP.LEU.AND P1, PT, R3, R6, P1 ;  /* 0x000000060300720b */ /* 0x000fda0000f2b000 */
[----:B--2---:R-:W-:-:S05]  /*7a20*/  @!P1 IMAD.MOV.U32 R15, RZ, RZ, 0x3f800000 ;  /* 0x3f800000ff0f9424 */ /* 0x004fca00078e00ff */
[----:B------:R2:W-:Y:S04]  /*7a30*/  @!P1 STG.E desc[UR8][R4.64+0x8], R15 ;  /* 0x0000080f04009986 */ /* 0x0005e8000c101908 */
[----:B------:R-:W4:Y:S02]  /*7a40*/  LDG.E R3, desc[UR8][R8.64+0xc] ;  /* 0x00000c0808037981 */ /* 0x000f24000c1e1900 */
[----:B----4-:R-:W-:-:S04]  /*7a50*/  FSETP.GEU.AND P1, PT, R3, R7, PT ;  /* 0x000000070300720b */ /* 0x010fc80003f2e000 */
[----:B------:R-:W-:-:S13]  /*7a60*/  FSETP.LEU.AND P1, PT, R3, R6, P1 ;  /* 0x000000060300720b */ /* 0x000fda0000f2b000 */
[----:B---3--:R-:W-:-:S05]  /*7a70*/  @!P1 MOV R17, 0x3f800000 ;  /* 0x3f80000000119802 */ /* 0x008fca0000000f00 */
        /* <DEDUP_REMOVED lines=40> */
[----:B------:R-:W-:Y:S04]  /*7d00*/  @!P1 STG.E desc[UR8][R4.64+0x2c], R15 ;  /* 0x00002c0f04009986 */ /* 0x000fe8000c101908 */
[----:B------:R-:W2:Y:S02]  /*7d10*/  LDG.E R3, desc[UR8][R8.64+0x30] ;  /* 0x0000300808037981 */ /* 0x000ea4000c1e1900 */
[----:B--2---:R-:W-:-:S04]  /*7d20*/  FSETP.GEU.AND P1, PT, R3, R7, PT ;  /* 0x000000070300720b */ /* 0x004fc80003f2e000 */
[----:B------:R-:W-:-:S13]  /*7d30*/  FSETP.LEU.AND P1, PT, R3, R6, P1 ;  /* 0x000000060300720b */ /* 0x000fda0000f2b000 */
[----:B---3--:R-:W-:-:S05]  /*7d40*/  @!P1 MOV R17, 0x3f800000 ;  /* 0x3f80000000119802 */ /* 0x008fca0000000f00 */
[----:B------:R-:W-:Y:S04]  /*7d50*/  @!P1 STG.E desc[UR8][R4.64+0x30], R17 ;  /* 0x0000301104009986 */ /* 0x000fe8000c101908 */
[----:B------:R2:W3:Y:S01]  /*7d60*/  LDG.E R3, desc[UR8][R8.64+0x34] ;  /* 0x0000340808037981 */ /* 0x0004e2000c1e1900 */
[----:B------:R-:W-:Y:S01]  /*7d70*/  VIADD R11, R11, 0x10 ;  /* 0x000000100b0b7836 */ /* 0x000fe20000000000 */
[----:B--2---:R-:W-:-:S04]  /*7d80*/  IADD3 R8, P2, PT, R8, 0x40, RZ ;  /* 0x0000004008087810 */ /* 0x004fc80007f5e0ff */
[----:B------:R-:W-:Y:S02]  /*7d90*/  IADD3.X R9, PT, PT, RZ, R9, RZ, P2, !PT ;  /* 0x00000009ff097210 */ /* 0x000fe400017fe4ff */
[----:B---3--:R-:W-:-:S04]  /*7da0*/  FSETP.GEU.AND P1, PT, R3, R7, PT ;  /* 0x000000070300720b */ /* 0x008fc80003f2e000 */
[----:B------:R-:W-:Y:S02]  /*7db0*/  FSETP.LEU.AND P1, PT, R3, R6, P1 ;  /* 0x000000060300720b */ /* 0x000fe40000f2b000 */
[----:B------:R-:W-:-:S04]  /*7dc0*/  IADD3 R3, P3, PT, R4, 0x40, RZ ;  /* 0x0000004004037810 */ /* 0x000fc80007f7e0ff */
[----:B------:R-:W-:-:S07]  /*7dd0*/  IADD3.X R10, PT, PT, RZ, R5, RZ, P3, !PT ;  /* 0x00000005ff0a7210 */ /* 0x000fce0001ffe4ff */
[----:B-1----:R-:W-:-:S05]  /*7de0*/  @!P1 MOV R13, 0x3f800000 ;  /* 0x3f800000000d9802 */ /* 0x002fca0000000f00 */
[----:B------:R1:W-:Y:S01]  /*7df0*/  @!P1 STG.E desc[UR8][R4.64+0x34], R13 ;  /* 0x0000340d04009986 */ /* 0x0003e2000c101908 */
[----:B------:R-:W-:Y:S01]  /*7e00*/  ISETP.GE.AND P1, PT, R11, R0, PT ;  /* 0x000000000b00720c */ /* 0x000fe20003f26270 */
[----:B-1----:R-:W-:Y:S01]  /*7e10*/  IMAD.MOV.U32 R4, RZ, RZ, R3 ;  /* 0x000000ffff047224 */ /* 0x002fe200078e0003 */
[----:B------:R-:W-:-:S11]  /*7e20*/  MOV R5, R10 ;  /* 0x0000000a00057202 */ /* 0x000fd60000000f00 */
[----:B------:R-:W-:Y:S05]  /*7e30*/  @!P1 BRA `(.L_x_16) ;  /* 0xfffffff8009c9947 */ /* 0x000fea000383ffff */
.L_x_15:
[----:B------:R-:W-:-:S04]  /*7e40*/  IADD3 R0, PT, PT, R2, -R11, RZ ;  /* 0x8000000b02007210 */ /* 0x000fc80007ffe0ff */
[----:B------:R-:W-:-:S13]  /*7e50*/  ISETP.GT.AND P1, PT, R0, 0x4, PT ;  /* 0x000000040000780c */ /* 0x000fda0003f24270 */
[----:B------:R-:W-:Y:S05]  /*7e60*/  @!P1 BRA `(.L_x_17) ;  /* 0x0000000000cc9947 */ /* 0x000fea0003800000 */
[----:B------:R-:W2:Y:S02]  /*7e70*/  LDG.E R0, desc[UR8][R8.64+-0x8] ;  /* 0xfffff80808007981 */ /* 0x000ea4000c1e1900 */
[----:B--2---:R-:W-:-:S04]  /*7e80*/  FSETP.GEU.AND P0, PT, R0, R7, PT ;  /* 0x000000070000720b */ /* 0x004fc80003f0e000 */
[----:B------:R-:W-:-:S13]  /*7e90*/  FSETP.LEU.AND P0, PT, R0, R6, P0 ;  /* 0x000000060000720b */ /* 0x000fda000070b000 */
[----:B------:R-:W-:-:S05]  /*7ea0*/  @!P0 IMAD.MOV.U32 R3, RZ, RZ, 0x3f800000 ;  /* 0x3f800000ff038424 */ /* 0x000fca00078e00ff */
[----:B------:R1:W-:Y:S04]  /*7eb0*/  @!P0 STG.E desc[UR8][R4.64+-0x8], R3 ;  /* 0xfffff80304008986 */ /* 0x0003e8000c101908 */
[----:B------:R-:W2:Y:S02]  /*7ec0*/  LDG.E R0, desc[UR8][R8.64+-0x4] ;  /* 0xfffffc0808007981 */ /* 0x000ea4000c1e1900 */
[----:B--2---:R-:W-:-:S04]  /*7ed0*/  FSETP.GEU.AND P0, PT, R0, R7, PT ;  /* 0x000000070000720b */ /* 0x004fc80003f0e000 */
[----:B------:R-:W-:-:S13]  /*7ee0*/  FSETP.LEU.AND P0, PT, R0, R6, P0 ;  /* 0x000000060000720b */ /* 0x000fda000070b000 */
[----:B------:R-:W-:-:S05]  /*7ef0*/  @!P0 MOV R13, 0x3f800000 ;  /* 0x3f800000000d8802 */ /* 0x000fca0000000f00 */
        /* <DEDUP_REMOVED lines=9> */
[----:B-1----:R-:W-:-:S05]  /*7f90*/  @!P0 IMAD.MOV.U32 R3, RZ, RZ, 0x3f800000 ;  /* 0x3f800000ff038424 */ /* 0x002fca00078e00ff */
[----:B------:R1:W-:Y:S04]  /*7fa0*/  @!P0 STG.E desc[UR8][R4.64+0x4], R3 ;  /* 0x0000040304008986 */ /* 0x0003e8000c101908 */
[----:B------:R-:W4:Y:S01]  /*7fb0*/  LDG.E R0, desc[UR8][R8.64+0x8] ;  /* 0x0000080808007981 */ /* 0x000f22000c1e1900 */
[----:B------:R-:W-:-:S04]  /*7fc0*/  IADD3 R12, P1, PT, R8, 0x10, RZ ;  /* 0x00000010080c7810 */ /* 0x000fc80007f3e0ff */
[----:B--2---:R-:W-:Y:S02]  /*7fd0*/  IADD3.X R13, PT, PT, RZ, R9, RZ, P1, !PT ;  /* 0x00000009ff0d7210 */ /* 0x004fe40000ffe4ff */
[----:B----4-:R-:W-:-:S04]  /*7fe0*/  FSETP.GEU.AND P0, PT, R0, R7, PT ;  /* 0x000000070000720b */ /* 0x010fc80003f0e000 */
[----:B------:R-:W-:-:S13]  /*7ff0*/  FSETP.LEU.AND P0, PT, R0, R6, P0 ;  /* 0x000000060000720b */ /* 0x000fda000070b000 */
[----:B------:R-:W-:-:S05]  /*8000*/  @!P0 MOV R17, 0x3f800000 ;  /* 0x3f80000000118802 */ /* 0x000fca0000000f00 */
[----:B------:R2:W-:Y:S04]  /*8010*/  @!P0 STG.E desc[UR8][R4.64+0x8], R17 ;  /* 0x0000081104008986 */ /* 0x0005e8000c101908 */
[----:B------:R-:W4:Y:S01]  /*8020*/  LDG.E R0, desc[UR8][R12.64+-0x4] ;  /* 0xfffffc080c007981 */ /* 0x000f22000c1e1900 */
[----:B------:R-:W-:-:S05]  /*8030*/  IADD3 R14, P1, PT, R4, 0x10, RZ ;  /* 0x00000010040e7810 */ /* 0x000fca0007f3e0ff */
[----:B---3--:R-:W-:Y:S01]  /*8040*/  IMAD.X R15, RZ, RZ, R5, P1 ;  /* 0x000000ffff0f7224 */ /* 0x008fe200008e0605 */
[----:B----4-:R-:W-:-:S04]  /*8050*/  FSETP.GEU.AND P0, PT, R0, R7, PT ;  /* 0x000000070000720b */ /* 0x010fc80003f0e000 */
[----:B------:R-:W-:-:S13]  /*8060*/  FSETP.LEU.AND P0, PT, R0, R6, P0 ;  /* 0x000000060000720b */ /* 0x000fda000070b000 */
[----:B-1----:R-:W-:-:S05]  /*8070*/  @!P0 MOV R3, 0x3f800000 ;  /* 0x3f80000000038802 */ /* 0x002fca0000000f00 */
[----:B------:R-:W-:Y:S04]  /*8080*/  @!P0 STG.E desc[UR8][R14.64+-0x4], R3 ;  /* 0xfffffc030e008986 */ /* 0x000fe8000c101908 */
[----:B------:R-:W3:Y:S02]  /*8090*/  LDG.E R0, desc[UR8][R12.64] ;  /* 0x000000080c007981 */ /* 0x000ee4000c1e1900 */
[----:B---3--:R-:W-:-:S04]  /*80a0*/  FSETP.GEU.AND P0, PT, R0, R7, PT ;  /* 0x000000070000720b */ /* 0x008fc80003f0e000 */
[----:B------:R-:W-:-:S13]  /*80b0*/  FSETP.LEU.AND P0, PT, R0, R6, P0 ;  /* 0x000000060000720b */ /* 0x000fda000070b000 */
[----:B--2---:R-:W-:-:S05]  /*80c0*/  @!P0 MOV R5, 0x3f800000 ;  /* 0x3f80000000058802 */ /* 0x004fca0000000f00 */
[----:B------:R1:W-:Y:S04]  /*80d0*/  @!P0 STG.E desc[UR8][R14.64], R5 ;  /* 0x000000050e008986 */ /* 0x0003e8000c101908 */
[----:B------:R-:W2:Y:S01]  /*80e0*/  LDG.E R0, desc[UR8][R12.64+0x4] ;  /* 0x000004080c007981 */ /* 0x000ea2000c1e1900 */
[----:B------:R-:W-:Y:S02]  /*80f0*/  IADD3 R8, P1, PT, R12, 0x10, RZ ;  /* 0x000000100c087810 */ /* 0x000fe40007f3e0ff */
[----:B------:R-:W-:Y:S02]  /*8100*/  IADD3 R11, PT, PT, R11, 0x4, RZ ;  /* 0x000000040b0b7810 */ /* 0x000fe40007ffe0ff */
[----:B------:R-:W-:Y:S01]  /*8110*/  IADD3 R4, P2, PT, R14, 0x10, RZ ;  /* 0x000000100e047810 */ /* 0x000fe20007f5e0ff */
[----:B------:R-:W-:Y:S01]  /*8120*/  IMAD.X R9, RZ, RZ, R13, P1 ;  /* 0x000000ffff097224 */ /* 0x000fe200008e060d */
[----:B------:R-:W-:-:S02]  /*8130*/  IADD3 R11, PT, PT, R11, 0x4, RZ ;  /* 0x000000040b0b7810 */ /* 0x000fc40007ffe0ff */
[----:B-1----:R-:W-:Y:S02]  /*8140*/  IADD3.X R5, PT, PT, RZ, R15, RZ, P2, !PT ;  /* 0x0000000fff057210 */ /* 0x002fe400017fe4ff */
[----:B--2---:R-:W-:-:S04]  /*8150*/  FSETP.GEU.AND P0, PT, R0, R7, PT ;  /* 0x000000070000720b */ /* 0x004fc80003f0e000 */
[----:B------:R-:W-:-:S13]  /*8160*/  FSETP.LEU.AND P0, PT, R0, R6, P0 ;  /* 0x000000060000720b */ /* 0x000fda000070b000 */
[----:B------:R-:W-:-:S05]  /*8170*/  @!P0 IMAD.MOV.U32 R17, RZ, RZ, 0x3f800000 ;  /* 0x3f800000ff118424 */ /* 0x000fca00078e00ff */
[----:B------:R1:W-:Y:S01]  /*8180*/  @!P0 STG.E desc[UR8][R14.64+0x4], R17 ;  /* 0x000004110e008986 */ /* 0x0003e2000c101908 */
[----:B------:R-:W-:-:S13]  /*8190*/  PLOP3.LUT P0, PT, PT, PT, PT, 0x8, 0x80 ;  /* 0x000000000080781c */ /* 0x000fda0003f0e170 */
.L_x_17:
[----:B------:R-:W-:-:S13]  /*81a0*/  ISETP.LT.OR P0, PT, R11, R2, P0 ;  /* 0x000000020b00720c */ /* 0x000fda0000701670 */
[----:B------:R-:W-:Y:S05]  /*81b0*/  @!P0 EXIT ;  /* 0x000000000000894d */ /* 0x000fea0003800000 */
        /* <DEDUP_REMOVED lines=8> */
[----:B------:R-:W-:-:S05]  /*8240*/  @!P0 IMAD.MOV.U32 R11, RZ, RZ, 0x3f800000 ;  /* 0x3f800000ff0b8424 */ /* 0x000fca00078e00ff */
[----:B------:R-:W-:Y:S04]  /*8250*/  @!P0 STG.E desc[UR8][R4.64+-0x4], R11 ;  /* 0xfffffc0b04008986 */ /* 0x000fe8000c101908 */
[----:B------:R-:W3:Y:S02]  /*8260*/  LDG.E R0, desc[UR8][R8.64] ;  /* 0x0000000808007981 */ /* 0x000ee4000c1e1900 */
[----:B---3--:R-:W-:-:S04]  /*8270*/  FSETP.GEU.AND P0, PT, R0, R7, PT ;  /* 0x000000070000720b */ /* 0x008fc80003f0e000 */
[----:B------:R-:W-:-:S13]  /*8280*/  FSETP.LEU.AND P0, PT, R0, R6, P0 ;  /* 0x000000060000720b */ /* 0x000fda000070b000 */
[----:B------:R-:W-:-:S05]  /*8290*/  @!P0 MOV R13, 0x3f800000 ;  /* 0x3f800000000d8802 */ /* 0x000fca0000000f00 */
[----:B------:R-:W-:Y:S04]  /*82a0*/  @!P0 STG.E desc[UR8][R4.64], R13 ;  /* 0x0000000d04008986 */ /* 0x000fe8000c101908 */
[----:B------:R-:W3:Y:S02]  /*82b0*/  LDG.E R0, desc[UR8][R8.64+0x4] ;  /* 0x0000040808007981 */ /* 0x000ee4000c1e1900 */
[----:B---3--:R-:W-:-:S04]  /*82c0*/  FSETP.GEU.AND P0, PT, R0, R7, PT ;  /* 0x000000070000720b */ /* 0x008fc80003f0e000 */
[----:B------:R-:W-:-:S13]  /*82d0*/  FSETP.LEU.AND P0, PT, R0, R6, P0 ;  /* 0x000000060000720b */ /* 0x000fda000070b000 */
[----:B--2---:R-:W-:-:S05]  /*82e0*/  @!P0 MOV R3, 0x3f800000 ;  /* 0x3f80000000038802 */ /* 0x004fca0000000f00 */
[----:B------:R-:W-:Y:S01]  /*82f0*/  @!P0 STG.E desc[UR8][R4.64+0x4], R3 ;  /* 0x0000040304008986 */ /* 0x000fe2000c101908 */
[----:B------:R-:W-:Y:S05]  /*8300*/  EXIT ;  /* 0x000000000000794d */ /* 0x000fea0003800000 */
.L_x_18:
[----:B------:R-:W-:-:S00]  /*8310*/  BRA `(.L_x_18) ;  /* 0xfffffffc00fc7947 */ /* 0x000fc0000383ffff */
[----:B------:R-:W-:-:S00]  /*8320*/  NOP ;  /* 0x0000000000007918 */ /* 0x000fc00000000000 */
        /* <DEDUP_REMOVED lines=13> */
.L_x_76:


//--------------------- .text._Z8blincorrPfS_     --------------------------
	.section	.text._Z8blincorrPfS_,"ax",@progbits
	.align	128
        .global         _Z8blincorrPfS_
        .type           _Z8blincorrPfS_,@function
        .size           _Z8blincorrPfS_,(.L_x_77 - _Z8blincorrPfS_)
        .other          _Z8blincorrPfS_,@"STO_CUDA_ENTRY STV_DEFAULT"
_Z8blincorrPfS_:
.text._Z8blincorrPfS_:
[----:B------:R-:W-:Y:S01]  /*0000*/  LDC R1, c[0x0][0x37c] ;  /* 0x0000df00ff017b82 */ /* 0x000fe20000000800 */
[----:B------:R-:W0:Y:S01]  /*0010*/  S2R R7, SR_TID.X ;  /* 0x0000000000077919 */ /* 0x000e220000002100 */
[----:B------:R-:W-:Y:S01]  /*0020*/  BSSY.RECONVERGENT B0, `(.L_x_19) ;  /* 0x000000f000007945 */ /* 0x000fe20003800200 */
[----:B0-----:R-:W-:-:S13]  /*0030*/  ISETP.GT.U32.AND P0, PT, R7, 0xf9, PT ;  /* 0x000000f90700780c */ /* 0x001fda0003f04070 */
[----:B------:R-:W-:Y:S05]  /*0040*/  @P0 BRA `(.L_x_20) ;  /* 0x0000000000300947 */ /* 0x000fea0003800000 */
[----:B------:R-:W0:Y:S01]  /*0050*/  S2R R0, SR_CTAID.X ;  /* 0x0000000000007919 */ /* 0x000e220000002500 */
[----:B------:R-:W1:Y:S01]  /*0060*/  LDC.64 R4, c[0x0][0x388] ;  /* 0x0000e200ff047b82 */ /* 0x000e620000000a00 */
[----:B------:R-:W2:Y:S07]  /*0070*/  LDCU.64 UR4, c[0x0][0x358] ;  /* 0x00006b00ff0477ac */ /* 0x000eae0008000a00 */
[----:B------:R-:W3:Y:S01]  /*0080*/  LDC.64 R2, c[0x0][0x380] ;  /* 0x0000e000ff027b82 */ /* 0x000ee20000000a00 */
[----:B0-----:R-:W-:-:S05]  /*0090*/  IMAD R0, R0, 0x3e8, RZ ;  /* 0x000003e800007824 */ /* 0x001fca00078e02ff */
[----:B------:R-:W-:-:S05]  /*00a0*/  LEA.HI R7, R0, R7, RZ, 0x1e ;  /* 0x0000000700077211 */ /* 0x000fca00078ff0ff */
[----:B-1----:R-:W-:-:S04]  /*00b0*/  IMAD.WIDE.U32 R4, R7, 0x4, R4 ;  /* 0x0000000407047825 */ /* 0x002fc800078e0004 */
[----:B---3--:R-:W-:Y:S02]  /*00c0*/  IMAD.WIDE.U32 R2, R7, 0x4, R2 ;  /* 0x0000000407027825 */ /* 0x008fe400078e0002 */
[----:B--2---:R-:W2:Y:S04]  /*00d0*/  LDG.E R5, desc[UR4][R4.64] ;  /* 0x0000000404057981 */ /* 0x004ea8000c1e1900 */
[----:B------:R-:W2:Y:S02]  /*00e0*/  LDG.E R0, desc[UR4][R2.64] ;  /* 0x0000000402007981 */ /* 0x000ea4000c1e1900 */
[----:B--2---:R-:W-:-:S05]  /*00f0*/  FADD R7, R0, -R5 ;  /* 0x8000000500077221 */ /* 0x004fca0000000000 */
[----:B------:R0:W-:Y:S02]  /*0100*/  STG.E desc[UR4][R2.64], R7 ;  /* 0x0000000702007986 */ /* 0x0001e4000c101904 */
.L_x_20:
[----:B------:R-:W-:Y:S05]  /*0110*/  BSYNC.RECONVERGENT B0 ;  /* 0x0000000000007941 */ /* 0x000fea0003800200 */
.L_x_19:
[----:B------:R-:W-:Y:S06]  /*0120*/  BAR.SYNC.DEFER_BLOCKING 0x0 ;  /* 0x0000000000007b1d */ /* 0x000fec0000010000 */
[----:B------:R-:W-:Y:S05]  /*0130*/  EXIT ;  /* 0x000000000000794d */ /* 0x000fea0003800000 */
.L_x_21:
        /* <DEDUP_REMOVED lines=12> */
.L_x_77:


//--------------------- .text._Z7blinestPfS_      --------------------------
	.section	.text._Z7blinestPfS_,"ax",@progbits
	.align	128
        .global         _Z7blinestPfS_
        .type           _Z7blinestPfS_,@function
        .size           _Z7blinestPfS_,(.L_x_78 - _Z7blinestPfS_)
        .other          _Z7blinestPfS_,@"STO_CUDA_ENTRY STV_DEFAULT"
_Z7blinestPfS_:
.text._Z7blinestPfS_:
[----:B------:R-:W0:Y:S01]  /*0000*/  LDC R1, c[0x0][0x37c] ;  /* 0x0000df00ff017b82 */ /* 0x000e220000000800 */
[----:B------:R-:W1:Y:S01]  /*0010*/  S2R R5, SR_TID.X ;  /* 0x0000000000057919 */ /* 0x000e620000002100 */
[----:B------:R-:W-:Y:S01]  /*0020*/  BSSY.RECONVERGENT B1, `(.L_x_22) ;  /* 0x0000359000017945 */ /* 0x000fe20003800200 */
[----:B0-----:R-:W-:Y:S01]  /*0030*/  VIADD R1, R1, 0xfffffe68 ;  /* 0xfffffe6801017836 */ /* 0x001fe20000000000 */
[----:B-1----:R-:W-:-:S13]  /*0040*/  ISETP.GT.U32.AND P0, PT, R5, 0xf9, PT ;  /* 0x000000f90500780c */ /* 0x002fda0003f04070 */
[----:B------:R-:W-:Y:S05]  /*0050*/  @P0 BRA `(.L_x_23) ;  /* 0x0000003400540947 */ /* 0x000fea0003800000 */
[----:B------:R-:W0:Y:S01]  /*0060*/  S2R R0, SR_CTAID.X ;  /* 0x0000000000007919 */ /* 0x000e220000002500 */
[----:B------:R-:W1:Y:S01]  /*0070*/  LDC.64 R8, c[0x0][0x380] ;  /* 0x0000e000ff087b82 */ /* 0x000e620000000a00 */
[----:B------:R-:W-:Y:S01]  /*0080*/  BSSY.RECONVERGENT B0, `(.L_x_24) ;  /* 0x0000287000007945 */ /* 0x000fe20003800200 */
[----:B------:R2:W-:Y:S04]  /*0090*/  STL.64 [R1], RZ ;  /* 0x000000ff01007387 */ /* 0x0005e80000100a00 */
[----:B------:R2:W-:Y:S02]  /*00a0*/  STL.64 [R1+0x8], RZ ;  /* 0x000008ff01007387 */ /* 0x0005e40000100a00 */
[----:B------:R-:W3:Y:S02]  /*00b0*/  LDC.64 R2, c[0x0][0x358] ;  /* 0x0000d600ff027b82 */ /* 0x000ee40000000a00 */
[----:B------:R2:W-:Y:S04]  /*00c0*/  STL.64 [R1+0x10], RZ ;  /* 0x000010ff01007387 */ /* 0x0005e80000100a00 */
[----:B------:R2:W-:Y:S04]  /*00d0*/  STL.64 [R1+0x18], RZ ;  /* 0x000018ff01007387 */ /* 0x0005e80000100a00 */
[----:B------:R2:W-:Y:S04]  /*00e0*/  STL.64 [R1+0x20], RZ ;  /* 0x000020ff01007387 */ /* 0x0005e80000100a00 */
[----:B------:R2:W-:Y:S04]  /*00f0*/  STL.64 [R1+0x28], RZ ;  /* 0x000028ff01007387 */ /* 0x0005e80000100a00 */
[----:B------:R2:W-:Y:S01]  /*0100*/  STL.64 [R1+0x30], RZ ;  /* 0x000030ff01007387 */ /* 0x0005e20000100a00 */
[----:B0-----:R-:W-:-:S03]  /*0110*/  LOP3.LUT R6, R0, 0x3, RZ, 0xc0, !PT ;  /* 0x0000000300067812 */ /* 0x001fc600078ec0ff */
[----:B------:R2:W-:Y:S01]  /*0120*/  STL.64 [R1+0x38], RZ ;  /* 0x000038ff01007387 */ /* 0x0005e20000100a00 */
[----:B------:R-:W-:Y:S01]  /*0130*/  SHF.R.U32.HI R4, RZ, 0x2, R0 ;  /* 0x00000002ff047819 */ /* 0x000fe20000011600 */
[----:B------:R-:W-:Y:S02]  /*0140*/  IMAD R0, R0, 0x3e8, RZ ;  /* 0x000003e800007824 */ /* 0x000fe400078e02ff */
[----:B------:R2:W-:Y:S01]  /*0150*/  STL.64 [R1+0x40], RZ ;  /* 0x000040ff01007387 */ /* 0x0005e20000100a00 */
[----:B------:R-:W-:Y:S02]  /*0160*/  IMAD R6, R6, 0xfa, R5 ;  /* 0x000000fa06067824 */ /* 0x000fe400078e0205 */
[----:B------:R-:W-:Y:S01]  /*0170*/  IMAD R4, R4, 0x3e8, RZ ;  /* 0x000003e804047824 */ /* 0x000fe200078e02ff */
[----:B------:R2:W-:Y:S01]  /*0180*/  STL.64 [R1+0x48], RZ ;  /* 0x000048ff01007387 */ /* 0x0005e20000100a00 */
[----:B------:R-:W-:Y:S02]  /*0190*/  LEA.HI R0, R0, R5, RZ, 0x1e ;  /* 0x0000000500007211 */ /* 0x000fe400078ff0ff */
[----:B------:R-:W-:Y:S01]  /*01a0*/  ISETP.GT.U32.AND P0, PT, R6, 0x32, PT ;  /* 0x000000320600780c */ /* 0x000fe20003f04070 */
[----:B------:R2:W-:Y:S01]  /*01b0*/  STL.64 [R1+0x50], RZ ;  /* 0x000050ff01007387 */ /* 0x0005e20000100a00 */
[----:B-1----:R-:W-:-:S03]  /*01c0*/  IMAD.WIDE.U32 R4, R4, 0x4, R8 ;  /* 0x0000000404047825 */ /* 0x002fc600078e0008 */
[----:B------:R2:W-:Y:S04]  /*01d0*/  STL.64 [R1+0x58], RZ ;  /* 0x000058ff01007387 */ /* 0x0005e80000100a00 */
        /* <DEDUP_REMOVED lines=38> */
[----:B------:R2:W-:Y:S01]  /*0440*/  STL [R1+0x190], RZ ;  /* 0x000190ff01007387 */ /* 0x0005e20000100800 */
[----:B---3--:R-:W-:Y:S05]  /*0450*/  @P0 BRA `(.L_x_25) ;  /* 0x0000000c00a40947 */ /* 0x008fea0003800000 */
[C---:B------:R-:W-:Y:S01]  /*0460*/  ISETP.NE.AND P0, PT, R6.reuse, 0x32, PT ;  /* 0x000000320600780c */ /* 0x040fe20003f05270 */
[----:B------:R-:W-:Y:S01]  /*0470*/  BSSY.RECONVERGENT B2, `(.L_x_26) ;  /* 0x000004a000027945 */ /* 0x000fe20003800200 */
[----:B------:R-:W-:-:S11]  /*0480*/  VIADD R7, R6, 0x33 ;  /* 0x0000003306077836 */ /* 0x000fd60000000000 */
[----:B------:R-:W-:Y:S05]  /*0490*/  @!P0 BRA `(.L_x_27) ;  /* 0x00000004001c8947 */ /* 0x000fea0003800000 */
[----:B------:R-:W-:Y:S01]  /*04a0*/  VIADD R10, R6, 0xffffffdd ;  /* 0xffffffdd060a7836 */ /* 0x000fe20000000000 */
[----:B------:R-:W-:Y:S02]  /*04b0*/  R2UR UR4, R2 ;  /* 0x00000000020472ca */ /* 0x000fe400000e0000 */
[----:B------:R-:W-:Y:S02]  /*04c0*/  R2UR UR5, R3 ;  /* 0x00000000030572ca */ /* 0x000fe400000e0000 */
[----:B------:R-:W-:Y:S02]  /*04d0*/  ISETP.GE.U32.AND P0, PT, R10, 0xf, PT ;  /* 0x0000000f0a00780c */ /* 0x000fe40003f06070 */
[----:B------:R-:W-:Y:S01]  /*04e0*/  IADD3 R9, PT, PT, -R6, 0x32, RZ ;  /* 0x0000003206097810 */ /* 0x000fe20007ffe1ff */
[----:B------:R-:W-:Y:S03]  /*04f0*/  BSSY.RECONVERGENT B3, `(.L_x_28) ;  /* 0x000001e000037945 */ /* 0x000fe60003800200 */
[----:B------:R-:W-:Y:S01]  /*0500*/  LOP3.LUT R6, R9, 0xf, RZ, 0xc0, !PT ;  /* 0x0000000f09067812 */ /* 0x000fe200078ec0ff */
[----:B------:R-:W-:-:S04]  /*0510*/  IMAD.MOV.U32 R10, RZ, RZ, R7 ;  /* 0x000000ffff0a7224 */ /* 0x000fc800078e0007 */
[----:B------:R0:W5:Y:S01]  /*0520*/  LDG.E R8, desc[UR4][R4.64] ;  /* 0x0000000404087981 */ /* 0x000162000c1e1900 */
[----:B------:R-:W-:Y:S01]  /*0530*/  ISETP.NE.AND P1, PT, R6, RZ, PT ;  /* 0x000000ff0600720c */ /* 0x000fe20003f25270 */
[----:B------:R-:W-:-:S12]  /*0540*/  @!P0 BRA `(.L_x_29) ;  /* 0x0000000000608947 */ /* 0x000fd80003800000 */
[----:B------:R-:W-:Y:S01]  /*0550*/  LOP3.LUT R11, R9, 0x30, RZ, 0xc0, !PT ;  /* 0x00000030090b7812 */ /* 0x000fe200078ec0ff */
[----:B------:R-:W-:Y:S02]  /*0560*/  IMAD.MOV.U32 R12, RZ, RZ, RZ ;  /* 0x000000ffff0c7224 */ /* 0x000fe400078e00ff */
[----:B------:R-:W-:-:S07]  /*0570*/  IMAD.MOV.U32 R10, RZ, RZ, R7 ;  /* 0x000000ffff0a7224 */ /* 0x000fce00078e0007 */
.L_x_30:
[----:B-1----:R-:W-:Y:S02]  /*0580*/  IMAD R13, R10, 0x4, R1 ;  /* 0x000000040a0d7824 */ /* 0x002fe400078e0201 */
[----:B------:R-:W-:Y:S02]  /*0590*/  VIADD R12, R12, 0x10 ;  /* 0x000000100c0c7836 */ /* 0x000fe40000000000 */
[----:B------:R-:W-:Y:S01]  /*05a0*/  VIADD R10, R10, 0x10 ;  /* 0x000000100a0a7836 */ /* 0x000fe20000000000 */
[----:B-----5:R1:W-:Y:S02]  /*05b0*/  STL [R13], R8 ;  /* 0x000000080d007387 */ /* 0x0203e40000100800 */
[----:B------:R-:W-:Y:S02]  /*05c0*/  ISETP.NE.AND P0, PT, R12, R11, PT ;  /* 0x0000000b0c00720c */ /* 0x000fe40003f05270 */
[----:B------:R1:W-:Y:S04]  /*05d0*/  STL [R13+0x4], R8 ;  /* 0x000004080d007387 */ /* 0x0003e80000100800 */
        /* <DEDUP_REMOVED lines=13> */
[----:B------:R1:W-:Y:S01]  /*06b0*/  STL [R13+0x3c], R8 ;  /* 0x00003c080d007387 */ /* 0x0003e20000100800 */
[----:B------:R-:W-:Y:S05]  /*06c0*/  @P0 BRA `(.L_x_30) ;  /* 0xfffffffc00ac0947 */ /* 0x000fea000383ffff */
.L_x_29:
[----:B------:R-:W-:Y:S05]  /*06d0*/  BSYNC.RECONVERGENT B3 ;  /* 0x0000000000037941 */ /* 0x000fea0003800200 */
.L_x_28:
[----:B------:R-:W-:Y:S05]  /*06e0*/  @!P1 BRA `(.L_x_27) ;  /* 0x0000000000889947 */ /* 0x000fea0003800000 */
[----:B------:R-:W-:Y:S01]  /*06f0*/  ISETP.GE.U32.AND P0, PT, R6, 0x8, PT ;  /* 0x000000080600780c */ /* 0x000fe20003f06070 */
[----:B------:R-:W-:Y:S01]  /*0700*/  BSSY.RECONVERGENT B3, `(.L_x_31) ;  /* 0x000000e000037945 */ /* 0x000fe20003800200 */
[----:B------:R-:W-:-:S04]  /*0710*/  LOP3.LUT R12, R9, 0x7, RZ, 0xc0, !PT ;  /* 0x00000007090c7812 */ /* 0x000fc800078ec0ff */
[----:B------:R-:W-:-:S07]  /*0720*/  ISETP.NE.AND P1, PT, R12, RZ, PT ;  /* 0x000000ff0c00720c */ /* 0x000fce0003f25270 */
[----:B------:R-:W-:Y:S06]  /*0730*/  @!P0 BRA `(.L_x_32) ;  /* 0x0000000000288947 */ /* 0x000fec0003800000 */
[C---:B------:R-:W-:Y:S02]  /*0740*/  IMAD R11, R10.reuse, 0x4, R1 ;  /* 0x000000040a0b7824 */ /* 0x040fe400078e0201 */
[----:B------:R-:W-:-:S03]  /*0750*/  VIADD R10, R10, 0x8 ;  /* 0x000000080a0a7836 */ /* 0x000fc60000000000 */
[----:B-----5:R3:W-:Y:S04]  /*0760*/  STL [R11], R8 ;  /* 0x000000080b007387 */ /* 0x0207e80000100800 */
[----:B------:R3:W-:Y:S04]  /*0770*/  STL [R11+0x4], R8 ;  /* 0x000004080b007387 */ /* 0x0007e80000100800 */
[----:B------:R3:W-:Y:S04]  /*0780*/  STL [R11+0x8], R8 ;  /* 0x000008080b007387 */ /* 0x0007e80000100800 */
[----:B------:R3:W-:Y:S04]  /*0790*/  STL [R11+0xc], R8 ;  /* 0x00000c080b007387 */ /* 0x0007e80000100800 */
[----:B------:R3:W-:Y:S04]  /*07a0*/  STL [R11+0x10], R8 ;  /* 0x000010080b007387 */ /* 0x0007e80000100800 */
[----:B------:R3:W-:Y:S04]  /*07b0*/  STL [R11+0x14], R8 ;  /* 0x000014080b007387 */ /* 0x0007e80000100800 */
[----:B------:R3:W-:Y:S04]  /*07c0*/  STL [R11+0x18], R8 ;  /* 0x000018080b007387 */ /* 0x0007e80000100800 */
[----:B------:R3:W-:Y:S02]  /*07d0*/  STL [R11+0x1c], R8 ;  /* 0x00001c080b007387 */ /* 0x0007e40000100800 */
.L_x_32:
[----:B------:R-:W-:Y:S05]  /*07e0*/  BSYNC.RECONVERGENT B3 ;  /* 0x0000000000037941 */ /* 0x000fea0003800200 */
.L_x_31:
[----:B------:R-:W-:Y:S05]  /*07f0*/  @!P1 BRA `(.L_x_27) ;  /* 0x0000000000449947 */ /* 0x000fea0003800000 */
[----:B------:R-:W-:Y:S02]  /*0800*/  ISETP.GE.U32.AND P0, PT, R12, 0x4, PT ;  /* 0x000000040c00780c */ /* 0x000fe40003f06070 */
[----:B------:R-:W-:-:S04]  /*0810*/  LOP3.LUT R9, R9, 0x3, RZ, 0xc0, !PT ;  /* 0x0000000309097812 */ /* 0x000fc800078ec0ff */
[----:B------:R-:W-:-:S07]  /*0820*/  ISETP.NE.AND P1, PT, R9, RZ, PT ;  /* 0x000000ff0900720c */ /* 0x000fce0003f25270 */
[C---:B---3--:R-:W-:Y:S02]  /*0830*/  @P0 IMAD R11, R10.reuse, 0x4, R1 ;  /* 0x000000040a0b0824 */ /* 0x048fe400078e0201 */
[----:B------:R-:W-:-:S03]  /*0840*/  @P0 VIADD R10, R10, 0x4 ;  /* 0x000000040a0a0836 */ /* 0x000fc60000000000 */
[----:B-----5:R4:W-:Y:S04]  /*0850*/  @P0 STL [R11], R8 ;  /* 0x000000080b000387 */ /* 0x0209e80000100800 */
[----:B------:R4:W-:Y:S04]  /*0860*/  @P0 STL [R11+0x4], R8 ;  /* 0x000004080b000387 */ /* 0x0009e80000100800 */
[----:B------:R4:W-:Y:S04]  /*0870*/  @P0 STL [R11+0x8], R8 ;  /* 0x000008080b000387 */ /* 0x0009e80000100800 */
[----:B------:R4:W-:Y:S01]  /*0880*/  @P0 STL [R11+0xc], R8 ;  /* 0x00000c080b000387 */ /* 0x0009e20000100800 */
[----:B------:R-:W-:Y:S05]  /*0890*/  @!P1 BRA `(.L_x_27) ;  /* 0x00000000001c9947 */ /* 0x000fea0003800000 */
[----:B------:R-:W-:-:S07]  /*08a0*/  HFMA2 R6, -RZ, RZ, 0, 0 ;  /* 0x00000000ff067431 */ /* 0x000fce00000001ff */
.L_x_33:
[----:B----4-:R-:W-:Y:S02]  /*08b0*/  IMAD R11, R10, 0x4, R1 ;  /* 0x000000040a0b7824 */ /* 0x010fe400078e0201 */
[----:B------:R-:W-:Y:S02]  /*08c0*/  VIADD R6, R6, 0x1 ;  /* 0x0000000106067836 */ /* 0x000fe40000000000 */
[----:B------:R-:W-:Y:S01]  /*08d0*/  VIADD R10, R10, 0x1 ;  /* 0x000000010a0a7836 */ /* 0x000fe20000000000 */
[----:B------:R3:W-:Y:S02]  /*08e0*/  STL [R11], R8 ;  /* 0x000000080b007387 */ /* 0x0007e40000100800 */
[----:B------:R-:W-:-:S13]  /*08f0*/  ISETP.NE.AND P0, PT, R6, R9, PT ;  /* 0x000000090600720c */ /* 0x000fda0003f05270 */
[----:B---3--:R-:W-:Y:S05]  /*0900*/  @P0 BRA `(.L_x_33) ;  /* 0xfffffffc00e80947 */ /* 0x008fea000383ffff */
.L_x_27:
[----:B------:R-:W-:Y:S05]  /*0910*/  BSYNC.RECONVERGENT B2 ;  /* 0x0000000000027941 */ /* 0x000fea0003800200 */
.L_x_26:
[C---:B------:R-:W-:Y:S01]  /*0920*/  LOP3.LUT R6, R7.reuse, 0x7c, RZ, 0xc0, !PT ;  /* 0x0000007c07067812 */ /* 0x040fe200078ec0ff */
[----:B------:R-:W-:Y:S04]  /*0930*/  BSSY.RECONVERGENT B3, `(.L_x_34) ;  /* 0x000008b000037945 */ /* 0x000fe80003800200 */
[----:B------:R-:W-:Y:S01]  /*0940*/  BSSY.RELIABLE B2, `(.L_x_35) ;  /* 0x0000076000027945 */ /* 0x000fe20003800100 */
[----:B------:R-:W-:Y:S01]  /*0950*/  LOP3.LUT R7, R7, 0x3, RZ, 0xc0, !PT ;  /* 0x0000000307077812 */ /* 0x000fe200078ec0ff */
[----:B------:R-:W-:Y:S01]  /*0960*/  IMAD.MOV.U32 R9, RZ, RZ, RZ ;  /* 0x000000ffff097224 */ /* 0x000fe200078e00ff */
[----:B------:R-:W-:-:S13]  /*0970*/  ISETP.GT.AND P0, PT, R6, RZ, PT ;  /* 0x000000ff0600720c */ /* 0x000fda0003f04270 */
[----:B------:R-:W-:Y:S05]  /*0980*/  @!P0 BRA `(.L_x_36) ;  /* 0x0000000400c48947 */ /* 0x000fea0003800000 */
[----:B-1-345:R-:W-:Y:S01]  /*0990*/  IMAD.IADD R8, R6, 0x1, -R9 ;  /* 0x0000000106087824 */ /* 0x03afe200078e0a09 */
[----:B------:R-:W-:Y:S01]  /*09a0*/  BSSY.RECONVERGENT B4, `(.L_x_37) ;  /* 0x0000044000047945 */ /* 0x000fe20003800200 */
[----:B------:R-:W-:-:S03]  /*09b0*/  PLOP3.LUT P0, PT, PT, PT, PT, 0x80, 0x8 ;  /* 0x000000000008781c */ /* 0x000fc60003f0f070 */
[----:B------:R-:W-:-:S13]  /*09c0*/  ISETP.GT.AND P1, PT, R8, 0xc, PT ;  /* 0x0000000c0800780c */ /* 0x000fda0003f24270 */
[----:B------:R-:W-:Y:S05]  /*09d0*/  @!P1 BRA `(.L_x_38) ;  /* 0x0000000400009947 */ /* 0x000fea0003800000 */
[----:B------:R-:W-:Y:S01]  /*09e0*/  PLOP3.LUT P0, PT, PT, PT, PT, 0x8, 0x80 ;  /* 0x000000000080781c */ /* 0x000fe20003f0e170 */
[----:B------:R-:W-:-:S12]  /*09f0*/  VIADD R8, R6, 0xfffffff4 ;  /* 0xfffffff406087836 */ /* 0x000fd80000000000 */
.L_x_39:
[C---:B------:R-:W-:Y:S01]  /*0a00*/  R2UR UR4, R2.reuse ;  /* 0x00000000020472ca */ /* 0x040fe200000e0000 */
[----:B-1----:R-:W-:Y:S01]  /*0a10*/  IMAD.WIDE.U32 R10, R9, 0x4, R4 ;  /* 0x00000004090a7825 */ /* 0x002fe200078e0004 */
[C---:B------:R-:W-:Y:S02]  /*0a20*/  R2UR UR5, R3.reuse ;  /* 0x00000000030572ca */ /* 0x040fe400000e0000 */
[C---:B------:R-:W-:Y:S02]  /*0a30*/  R2UR UR6, R2.reuse ;  /* 0x00000000020672ca */ /* 0x040fe400000e0000 */
[C---:B------:R-:W-:Y:S02]  /*0a40*/  R2UR UR7, R3.reuse ;  /* 0x00000000030772ca */ /* 0x040fe400000e0000 */
[----:B------:R-:W-:Y:S02]  /*0a50*/  R2UR UR8, R2 ;  /* 0x00000000020872ca */ /* 0x000fe400000e0000 */
[----:B------:R-:W-:-:S02]  /*0a60*/  R2UR UR9, R3 ;  /* 0x00000000030972ca */ /* 0x000fc400000e0000 */
[C---:B------:R-:W-:Y:S02]  /*0a70*/  R2UR UR10, R2.reuse ;  /* 0x00000000020a72ca */ /* 0x040fe400000e0000 */
[----:B------:R-:W-:Y:S01]  /*0a80*/  R2UR UR11, R3 ;  /* 0x00000000030b72ca */ /* 0x000fe200000e0000 */
[----:B------:R-:W3:Y:S04]  /*0a90*/  LDG.E R12, desc[UR4][R10.64] ;  /* 0x000000040a0c7981 */ /* 0x000ee8000c1e1900 */
[----:B------:R-:W3:Y:S04]  /*0aa0*/  LDG.E R13, desc[UR6][R10.64+0x4] ;  /* 0x000004060a0d7981 */ /* 0x000ee8000c1e1900 */
[----:B------:R-:W4:Y:S04]  /*0ab0*/  LDG.E R16, desc[UR8][R10.64+0x8] ;  /* 0x000008080a107981 */ /* 0x000f28000c1e1900 */
[----:B------:R-:W4:Y:S01]  /*0ac0*/  LDG.E R17, desc[UR10][R10.64+0xc] ;  /* 0x00000c0a0a117981 */ /* 0x000f22000c1e1900 */
[C---:B------:R-:W-:Y:S01]  /*0ad0*/  IMAD R14, R9.reuse, 0x4, R1 ;  /* 0x00000004090e7824 */ /* 0x040fe200078e0201 */
[C---:B------:R-:W-:Y:S01]  /*0ae0*/  R2UR UR12, R2.reuse ;  /* 0x00000000020c72ca */ /* 0x040fe200000e0000 */
[----:B------:R-:W-:Y:S01]  /*0af0*/  VIADD R26, R9, 0x4 ;  /* 0x00000004091a7836 */ /* 0x000fe20000000000 */
[----:B------:R-:W-:Y:S01]  /*0b00*/  R2UR UR13, R3 ;  /* 0x00000000030d72ca */ /* 0x000fe200000e0000 */
[C---:B------:R-:W-:Y:S01]  /*0b10*/  VIADD R27, R9.reuse, 0x8 ;  /* 0x00000008091b7836 */ /* 0x040fe20000000000 */
[C---:B------:R-:W-:Y:S01]  /*0b20*/  R2UR UR14, R2.reuse ;  /* 0x00000000020e72ca */ /* 0x040fe200000e0000 */
[----:B------:R-:W-:Y:S01]  /*0b30*/  VIADD R28, R9, 0xc ;  /* 0x0000000c091c7836 */ /* 0x000fe20000000000 */
[----:B------:R-:W-:Y:S01]  /*0b40*/  R2UR UR15, R3 ;  /* 0x00000000030f72ca */ /* 0x000fe200000e0000 */
[----:B------:R-:W-:Y:S01]  /*0b50*/  IMAD.WIDE.U32 R24, R27, 0x4, R4 ;  /* 0x000000041b187825 */ /* 0x000fe200078e0004 */
[----:B------:R-:W-:-:S02]  /*0b60*/  R2UR UR16, R2 ;  /* 0x00000000021072ca */ /* 0x000fc400000e0000 */
[C---:B------:R-:W-:Y:S02]  /*0b70*/  R2UR UR17, R3.reuse ;  /* 0x00000000031172ca */ /* 0x040fe400000e0000 */
[C---:B------:R-:W-:Y:S02]  /*0b80*/  R2UR UR18, R2.reuse ;  /* 0x00000000021272ca */ /* 0x040fe400000e0000 */
[C---:B------:R-:W-:Y:S02]  /*0b90*/  R2UR UR19, R3.reuse ;  /* 0x00000000031372ca */ /* 0x040fe400000e0000 */
[C---:B------:R-:W-:Y:S02]  /*0ba0*/  R2UR UR20, R2.reuse ;  /* 0x00000000021472ca */ /* 0x040fe400000e0000 */
[----:B------:R-:W-:Y:S02]  /*0bb0*/  R2UR UR21, R3 ;  /* 0x00000000031572ca */ /* 0x000fe400000e0000 */
[----:B------:R-:W-:-:S02]  /*0bc0*/  R2UR UR22, R2 ;  /* 0x00000000021672ca */ /* 0x000fc400000e0000 */
[C---:B------:R-:W-:Y:S01]  /*0bd0*/  R2UR UR23, R3.reuse ;  /* 0x00000000031772ca */ /* 0x040fe200000e0000 */
[----:B------:R-:W5:Y:S01]  /*0be0*/  LDG.E R18, desc[UR16][R24.64+0x8] ;  /* 0x0000081018127981 */ /* 0x000f62000c1e1900 */
[C---:B------:R-:W-:Y:S02]  /*0bf0*/  R2UR UR24, R2.reuse ;  /* 0x00000000021872ca */ /* 0x040fe400000e0000 */
[C---:B------:R-:W-:Y:S01]  /*0c00*/  R2UR UR25, R3.reuse ;  /* 0x00000000031972ca */ /* 0x040fe200000e0000 */
[----:B------:R-:W5:Y:S01]  /*0c10*/  LDG.E R19, desc[UR18][R24.64+0xc] ;  /* 0x00000c1218137981 */ /* 0x000f62000c1e1900 */
[----:B------:R-:W-:Y:S02]  /*0c20*/  R2UR UR26, R2 ;  /* 0x00000000021a72ca */ /* 0x000fe400000e0000 */
[----:B------:R-:W-:Y:S01]  /*0c30*/  R2UR UR27, R3 ;  /* 0x00000000031b72ca */ /* 0x000fe200000e0000 */
[----:B---3--:R-:W-:Y:S04]  /*0c40*/  STL.64 [R14], R12 ;  /* 0x0000000c0e007387 */ /* 0x008fe80000100a00 */
[----:B----4-:R1:W-:Y:S02]  /*0c50*/  STL.64 [R14+0x8], R16 ;  /* 0x000008100e007387 */ /* 0x0103e40000100a00 */
[----:B-1----:R-:W-:-:S02]  /*0c60*/  IMAD.WIDE.U32 R14, R26, 0x4, R4 ;  /* 0x000000041a0e7825 */ /* 0x002fc400078e0004 */
[----:B------:R-:W3:Y:S04]  /*0c70*/  LDG.E R16, desc[UR12][R24.64] ;  /* 0x0000000c18107981 */ /* 0x000ee8000c1e1900 */
[----:B------:R-:W4:Y:S04]  /*0c80*/  LDG.E R10, desc[UR4][R14.64] ;  /* 0x000000040e0a7981 */ /* 0x000f28000c1e1900 */
[----:B------:R-:W4:Y:S04]  /*0c90*/  LDG.E R11, desc[UR6][R14.64+0x4] ;  /* 0x000004060e0b7981 */ /* 0x000f28000c1e1900 */
[----:B------:R-:W2:Y:S04]  /*0ca0*/  LDG.E R12, desc[UR8][R14.64+0x8] ;  /* 0x000008080e0c7981 */ /* 0x000ea8000c1e1900 */
[----:B------:R1:W2:Y:S04]  /*0cb0*/  LDG.E R13, desc[UR10][R14.64+0xc] ;  /* 0x00000c0a0e0d7981 */ /* 0x0002a8000c1e1900 */
[----:B------:R-:W3:Y:S01]  /*0cc0*/  LDG.E R17, desc[UR14][R24.64+0x4] ;  /* 0x0000040e18117981 */ /* 0x000ee2000c1e1900 */
[----:B-1----:R-:W-:-:S05]  /*0cd0*/  IMAD.WIDE.U32 R14, R28, 0x4, R4 ;  /* 0x000000041c0e7825 */ /* 0x002fca00078e0004 */
[----:B------:R-:W5:Y:S04]  /*0ce0*/  LDG.E R20, desc[UR20][R14.64] ;  /* 0x000000140e147981 */ /* 0x000f68000c1e1900 */
[----:B------:R-:W5:Y:S04]  /*0cf0*/  LDG.E R21, desc[UR22][R14.64+0x4] ;  /* 0x000004160e157981 */ /* 0x000f68000c1e1900 */
[----:B------:R-:W5:Y:S04]  /*0d00*/  LDG.E R22, desc[UR24][R14.64+0x8] ;  /* 0x000008180e167981 */ /* 0x000f68000c1e1900 */
[----:B------:R-:W5:Y:S01]  /*0d10*/  LDG.E R23, desc[UR26][R14.64+0xc] ;  /* 0x00000c1a0e177981 */ /* 0x000f62000c1e1900 */
[--C-:B------:R-:W-:Y:S01]  /*0d20*/  IMAD R26, R26, 0x4, R1.reuse ;  /* 0x000000041a1a7824 */ /* 0x100fe200078e0201 */
[----:B------:R-:W-:Y:S01]  /*0d30*/  LEA R28, R28, R1, 0x2 ;  /* 0x000000011c1c7211 */ /* 0x000fe200078e10ff */
[----:B------:R-:W-:-:S02]  /*0d40*/  IMAD R27, R27, 0x4, R1 ;  /* 0x000000041b1b7824 */ /* 0x000fc400078e0201 */
[----:B------:R-:W-:-:S05]  /*0d50*/  VIADD R9, R9, 0x10 ;  /* 0x0000001009097836 */ /* 0x000fca0000000000 */
[----:B------:R-:W-:Y:S01]  /*0d60*/  ISETP.GE.AND P1, PT, R9, R8, PT ;  /* 0x000000080900720c */ /* 0x000fe20003f26270 */
[----:B----4-:R1:W-:Y:S04]  /*0d70*/  STL.64 [R26], R10 ;  /* 0x0000000a1a007387 */ /* 0x0103e80000100a00 */
[----:B--2---:R1:W-:Y:S04]  /*0d80*/  STL.64 [R26+0x8], R12 ;  /* 0x0000080c1a007387 */ /* 0x0043e80000100a00 */
[----:B---3--:R1:W-:Y:S04]  /*0d90*/  STL.64 [R27], R16 ;  /* 0x000000101b007387 */ /* 0x0083e80000100a00 */
[----:B-----5:R1:W-:Y:S04]  /*0da0*/  STL.64 [R27+0x8], R18 ;  /* 0x000008121b007387 */ /* 0x0203e80000100a00 */
[----:B------:R1:W-:Y:S04]  /*0db0*/  STL.64 [R28], R20 ;  /* 0x000000141c007387 */ /* 0x0003e80000100a00 */
[----:B------:R1:W-:Y:S01]  /*0dc0*/  STL.64 [R28+0x8], R22 ;  /* 0x000008161c007387 */ /* 0x0003e20000100a00 */
[----:B------:R-:W-:Y:S05]  /*0dd0*/  @!P1 BRA `(.L_x_39) ;  /* 0xfffffffc00089947 */ /* 0x000fea000383ffff */
.L_x_38:
[----:B------:R-:W-:Y:S05]  /*0de0*/  BSYNC.RECONVERGENT B4 ;  /* 0x0000000000047941 */ /* 0x000fea0003800200 */
.L_x_37:
[----:B------:R-:W-:Y:S01]  /*0df0*/  IMAD.IADD R8, R6, 0x1, -R9 ;  /* 0x0000000106087824 */ /* 0x000fe200078e0a09 */
[----:B------:R-:W-:Y:S04]  /*0e00*/  BSSY.RECONVERGENT B4, `(.L_x_40) ;  /* 0x0000026000047945 */ /* 0x000fe80003800200 */
[----:B------:R-:W-:-:S13]  /*0e10*/  ISETP.GT.AND P1, PT, R8, 0x4, PT ;  /* 0x000000040800780c */ /* 0x000fda0003f24270 */
[----:B------:R-:W-:Y:S05]  /*0e20*/  @!P1 BRA `(.L_x_41) ;  /* 0x00000000008c9947 */ /* 0x000fea0003800000 */
[C---:B------:R-:W-:Y:S01]  /*0e30*/  R2UR UR4, R2.reuse ;  /* 0x00000000020472ca */ /* 0x040fe200000e0000 */
[----:B-1----:R-:W-:Y:S01]  /*0e40*/  VIADD R22, R9, 0x4 ;  /* 0x0000000409167836 */ /* 0x002fe20000000000 */
[----:B------:R-:W-:Y:S01]  /*0e50*/  R2UR UR5, R3 ;  /* 0x00000000030572ca */ /* 0x000fe200000e0000 */
[--C-:B------:R-:W-:Y:S01]  /*0e60*/  IMAD.WIDE.U32 R18, R9, 0x4, R4.reuse ;  /* 0x0000000409127825 */ /* 0x100fe200078e0004 */
[----:B------:R-:W-:Y:S02]  /*0e70*/  R2UR UR6, R2 ;  /* 0x00000000020672ca */ /* 0x000fe400000e0000 */
[C---:B------:R-:W-:Y:S01]  /*0e80*/  R2UR UR7, R3.reuse ;  /* 0x00000000030772ca */ /* 0x040fe200000e0000 */
[----:B------:R-:W-:Y:S01]  /*0e90*/  IMAD.WIDE.U32 R20, R22, 0x4, R4 ;  /* 0x0000000416147825 */ /* 0x000fe200078e0004 */
[----:B------:R-:W-:Y:S02]  /*0ea0*/  R2UR UR8, R2 ;  /* 0x00000000020872ca */ /* 0x000fe400000e0000 */
[----:B------:R-:W-:-:S02]  /*0eb0*/  R2UR UR9, R3 ;  /* 0x00000000030972ca */ /* 0x000fc400000e0000 */
[C---:B------:R-:W-:Y:S02]  /*0ec0*/  R2UR UR10, R2.reuse ;  /* 0x00000000020a72ca */ /* 0x040fe400000e0000 */
[C---:B------:R-:W-:Y:S01]  /*0ed0*/  R2UR UR11, R3.reuse ;  /* 0x00000000030b72ca */ /* 0x040fe200000e0000 */
[----:B------:R-:W3:Y:S01]  /*0ee0*/  LDG.E R10, desc[UR4][R18.64] ;  /* 0x00000004120a7981 */ /* 0x000ee2000c1e1900 */
[C---:B------:R-:W-:Y:S02]  /*0ef0*/  R2UR UR12, R2.reuse ;  /* 0x00000000020c72ca */ /* 0x040fe400000e0000 */
[C---:B------:R-:W-:Y:S01]  /*0f00*/  R2UR UR13, R3.reuse ;  /* 0x00000000030d72ca */ /* 0x040fe200000e0000 */
[----:B------:R-:W3:Y:S01]  /*0f10*/  LDG.E R11, desc[UR6][R18.64+0x4] ;  /* 0x00000406120b7981 */ /* 0x000ee2000c1e1900 */
[C---:B------:R-:W-:Y:S02]  /*0f20*/  R2UR UR14, R2.reuse ;  /* 0x00000000020e72ca */ /* 0x040fe400000e0000 */
[----:B------:R-:W-:Y:S01]  /*0f30*/  R2UR UR15, R3 ;  /* 0x00000000030f72ca */ /* 0x000fe200000e0000 */
[----:B------:R-:W4:Y:S01]  /*0f40*/  LDG.E R12, desc[UR8][R18.64+0x8] ;  /* 0x00000808120c7981 */ /* 0x000f22000c1e1900 */
[----:B------:R-:W-:-:S02]  /*0f50*/  R2UR UR16, R2 ;  /* 0x00000000021072ca */ /* 0x000fc400000e0000 */
[C---:B------:R-:W-:Y:S01]  /*0f60*/  R2UR UR17, R3.reuse ;  /* 0x00000000031172ca */ /* 0x040fe200000e0000 */
[----:B------:R-:W4:Y:S01]  /*0f70*/  LDG.E R13, desc[UR10][R18.64+0xc] ;  /* 0x00000c0a120d7981 */ /* 0x000f22000c1e1900 */
[----:B------:R-:W-:Y:S02]  /*0f80*/  R2UR UR18, R2 ;  /* 0x00000000021272ca */ /* 0x000fe400000e0000 */
[----:B------:R-:W-:Y:S01]  /*0f90*/  R2UR UR19, R3 ;  /* 0x00000000031372ca */ /* 0x000fe200000e0000 */
[----:B------:R-:W5:Y:S04]  /*0fa0*/  LDG.E R16, desc[UR12][R20.64] ;  /* 0x0000000c14107981 */ /* 0x000f68000c1e1900 */
[----:B------:R-:W5:Y:S04]  /*0fb0*/  LDG.E R17, desc[UR14][R20.64+0x4] ;  /* 0x0000040e14117981 */ /* 0x000f68000c1e1900 */
[----:B------:R-:W2:Y:S04]  /*0fc0*/  LDG.E R14, desc[UR16][R20.64+0x8] ;  /* 0x00000810140e7981 */ /* 0x000ea8000c1e1900 */
[----:B------:R-:W2:Y:S01]  /*0fd0*/  LDG.E R15, desc[UR18][R20.64+0xc] ;  /* 0x00000c12140f7981 */ /* 0x000ea2000c1e1900 */
[----:B------:R-:W-:-:S02]  /*0fe0*/  IMAD R8, R9, 0x4, R1 ;  /* 0x0000000409087824 */ /* 0x000fc400078e0201 */
[----:B------:R-:W-:Y:S01]  /*0ff0*/  IMAD R22, R22, 0x4, R1 ;  /* 0x0000000416167824 */ /* 0x000fe200078e0201 */
[----:B------:R-:W-:Y:S01]  /*1000*/  PLOP3.LUT P0, PT, PT, PT, PT, 0x8, 0x80 ;  /* 0x000000000080781c */ /* 0x000fe20003f0e170 */
[----:B------:R-:W-:Y:S01]  /*1010*/  VIADD R9, R9, 0x8 ;  /* 0x0000000809097836 */ /* 0x000fe20000000000 */
[----:B---3--:R3:W-:Y:S04]  /*1020*/  STL.64 [R8], R10 ;  /* 0x0000000a08007387 */ /* 0x0087e80000100a00 */
[----:B----4-:R3:W-:Y:S04]  /*1030*/  STL.64 [R8+0x8], R12 ;  /* 0x0000080c08007387 */ /* 0x0107e80000100a00 */
[----:B-----5:R3:W-:Y:S04]  /*1040*/  STL.64 [R22], R16 ;  /* 0x0000001016007387 */ /* 0x0207e80000100a00 */
[----:B--2---:R3:W-:Y:S02]  /*1050*/  STL.64 [R22+0x8], R14 ;  /* 0x0000080e16007387 */ /* 0x0047e40000100a00 */
.L_x_41:
[----:B------:R-:W-:Y:S05]  /*1060*/  BSYNC.RECONVERGENT B4 ;  /* 0x0000000000047941 */ /* 0x000fea0003800200 */
.L_x_40:
[----:B------:R-:W-:-:S13]  /*1070*/  ISETP.EQ.AND P1, PT, R9, R6, PT ;  /* 0x000000060900720c */ /* 0x000fda0003f22270 */
[----:B------:R-:W-:Y:S05]  /*1080*/  @!P0 BREAK.RELIABLE P1, B2 ;  /* 0x0000000000028942 */ /* 0x000fea0000800100 */
[----:B------:R-:W-:Y:S05]  /*1090*/  @!P0 BRA P1, `(.L_x_42) ;  /* 0x0000000000508947 */ /* 0x000fea0000800000 */
.L_x_36:
[----:B------:R-:W-:Y:S05]  /*10a0*/  BSYNC.RELIABLE B2 ;  /* 0x0000000000027941 */ /* 0x000fea0003800100 */
.L_x_35:
[C---:B------:R-:W-:Y:S01]  /*10b0*/  R2UR UR4, R2.reuse ;  /* 0x00000000020472ca */ /* 0x040fe200000e0000 */
[----:B-1-34-:R-:W-:Y:S01]  /*10c0*/  IMAD.WIDE.U32 R10, R9, 0x4, R4 ;  /* 0x00000004090a7825 */ /* 0x01afe200078e0004 */
[C---:B------:R-:W-:Y:S02]  /*10d0*/  R2UR UR5, R3.reuse ;  /* 0x00000000030572ca */ /* 0x040fe400000e0000 */
[C---:B------:R-:W-:Y:S02]  /*10e0*/  R2UR UR6, R2.reuse ;  /* 0x00000000020672ca */ /* 0x040fe400000e0000 */
[C---:B------:R-:W-:Y:S02]  /*10f0*/  R2UR UR7, R3.reuse ;  /* 0x00000000030772ca */ /* 0x040fe400000e0000 */
[----:B------:R-:W-:Y:S02]  /*1100*/  R2UR UR8, R2 ;  /* 0x00000000020872ca */ /* 0x000fe400000e0000 */
[----:B------:R-:W-:-:S02]  /*1110*/  R2UR UR9, R3 ;  /* 0x00000000030972ca */ /* 0x000fc400000e0000 */
[----:B------:R-:W-:Y:S02]  /*1120*/  R2UR UR10, R2 ;  /* 0x00000000020a72ca */ /* 0x000fe400000e0000 */
[----:B------:R-:W-:Y:S01]  /*1130*/  R2UR UR11, R3 ;  /* 0x00000000030b72ca */ /* 0x000fe200000e0000 */
[----:B------:R-:W3:Y:S04]  /*1140*/  LDG.E R12, desc[UR4][R10.64] ;  /* 0x000000040a0c7981 */ /* 0x000ee8000c1e1900 */
[----:B------:R-:W3:Y:S04]  /*1150*/  LDG.E R13, desc[UR6][R10.64+0x4] ;  /* 0x000004060a0d7981 */ /* 0x000ee8000c1e1900 */
[----:B------:R-:W4:Y:S04]  /*1160*/  LDG.E R14, desc[UR8][R10.64+0x8] ;  /* 0x000008080a0e7981 */ /* 0x000f28000c1e1900 */
[----:B------:R-:W4:Y:S01]  /*1170*/  LDG.E R15, desc[UR10][R10.64+0xc] ;  /* 0x00000c0a0a0f7981 */ /* 0x000f22000c1e1900 */
[----:B-----5:R-:W-:-:S02]  /*1180*/  IMAD R8, R9, 0x4, R1 ;  /* 0x0000000409087824 */ /* 0x020fc400078e0201 */
[----:B------:R-:W-:-:S05]  /*1190*/  VIADD R9, R9, 0x4 ;  /* 0x0000000409097836 */ /* 0x000fca0000000000 */
[----:B------:R-:W-:Y:S01]  /*11a0*/  ISETP.NE.AND P0, PT, R9, R6, PT ;  /* 0x000000060900720c */ /* 0x000fe20003f05270 */
[----:B---3--:R1:W-:Y:S04]  /*11b0*/  STL.64 [R8], R12 ;  /* 0x0000000c08007387 */ /* 0x0083e80000100a00 */
[----:B----4-:R1:W-:Y:S08]  /*11c0*/  STL.64 [R8+0x8], R14 ;  /* 0x0000080e08007387 */ /* 0x0103f00000100a00 */
[----:B------:R-:W-:Y:S05]  /*11d0*/  @P0 BRA `(.L_x_35) ;  /* 0xfffffffc00b40947 */ /* 0x000fea000383ffff */
.L_x_42:
[----:B------:R-:W-:Y:S05]  /*11e0*/  BSYNC.RECONVERGENT B3 ;  /* 0x0000000000037941 */ /* 0x000fea0003800200 */
.L_x_34:
[----:B------:R-:W-:Y:S01]  /*11f0*/  ISETP.NE.AND P0, PT, R7, RZ, PT ;  /* 0x000000ff0700720c */ /* 0x000fe20003f05270 */
[----:B------:R-:W-:-:S12]  /*1200*/  BSSY.RECONVERGENT B2, `(.L_x_43) ;  /* 0x000000d000027945 */ /* 0x000fd80003800200 */
[----:B------:R-:W-:Y:S05]  /*1210*/  @!P0 BRA `(.L_x_44) ;  /* 0x00000000002c8947 */ /* 0x000fea0003800000 */
[----:B-1-3--:R-:W-:-:S07]  /*1220*/  IMAD.MOV.U32 R10, RZ, RZ, RZ ;  /* 0x000000ffff0a7224 */ /* 0x00afce00078e00ff */
.L_x_45:
[----:B------:R-:W-:Y:S01]  /*1230*/  R2UR UR4, R2 ;  /* 0x00000000020472ca */ /* 0x000fe200000e0000 */
[----:B----4-:R-:W-:Y:S01]  /*1240*/  IMAD.WIDE.U32 R8, R6, 0x4, R4 ;  /* 0x0000000406087825 */ /* 0x010fe200078e0004 */
[----:B------:R-:W-:-:S13]  /*1250*/  R2UR UR5, R3 ;  /* 0x00000000030572ca */ /* 0x000fda00000e0000 */
[----:B------:R-:W3:Y:S01]  /*1260*/  LDG.E R8, desc[UR4][R8.64] ;  /* 0x0000000408087981 */ /* 0x000ee2000c1e1900 */
[----:B------:R-:W-:Y:S02]  /*1270*/  IMAD R11, R6, 0x4, R1 ;  /* 0x00000004060b7824 */ /* 0x000fe400078e0201 */
[----:B------:R-:W-:Y:S02]  /*1280*/  VIADD R10, R10, 0x1 ;  /* 0x000000010a0a7836 */ /* 0x000fe40000000000 */
[----:B------:R-:W-:-:S03]  /*1290*/  VIADD R6, R6, 0x1 ;  /* 0x0000000106067836 */ /* 0x000fc60000000000 */
[----:B------:R-:W-:Y:S01]  /*12a0*/  ISETP.NE.AND P0, PT, R10, R7, PT ;  /* 0x000000070a00720c */ /* 0x000fe20003f05270 */
[----:B---3--:R4:W-:-:S12]  /*12b0*/  STL [R11], R8 ;  /* 0x000000080b007387 */ /* 0x0089d80000100800 */
[----:B------:R-:W-:Y:S05]  /*12c0*/  @P0 BRA `(.L_x_45) ;  /* 0xfffffffc00d80947 */ /* 0x000fea000383ffff */
.L_x_44:
[----:B------:R-:W-:Y:S05]  /*12d0*/  BSYNC.RECONVERGENT B2 ;  /* 0x0000000000027941 */ /* 0x000fea0003800200 */
.L_x_43:
[----:B------:R-:W-:Y:S05]  /*12e0*/  BRA `(.L_x_46) ;  /* 0x0000001400807947 */ /* 0x000fea0003800000 */
.L_x_25:
[----:B------:R-:W-:-:S13]  /*12f0*/  ISETP.GE.U32.AND P0, PT, R6, 0x3b6, PT ;  /* 0x000003b60600780c */ /* 0x000fda0003f06070 */
[----:B------:R-:W-:Y:S05]  /*1300*/  @!P0 BRA `(.L_x_47) ;  /* 0x0000001000f88947 */ /* 0x000fea0003800000 */
[----:B------:R-:W-:Y:S01]  /*1310*/  VIADD R7, R6, 0xfffffc4a ;  /* 0xfffffc4a06077836 */ /* 0x000fe20000000000 */
[----:B------:R-:W-:Y:S02]  /*1320*/  R2UR UR4, R2 ;  /* 0x00000000020472ca */ /* 0x000fe400000e0000 */
[----:B------:R-:W-:Y:S02]  /*1330*/  R2UR UR5, R3 ;  /* 0x00000000030572ca */ /* 0x000fe400000e0000 */
[----:B------:R-:W-:Y:S02]  /*1340*/  ISETP.GE.U32.AND P0, PT, R7, 0xf, PT ;  /* 0x0000000f0700780c */ /* 0x000fe40003f06070 */
[C---:B------:R-:W-:Y:S02]  /*1350*/  IADD3 R9, PT, PT, R6.reuse, -0x3b5, RZ ;  /* 0xfffffc4b06097810 */ /* 0x040fe40007ffe0ff */
[----:B------:R-:W-:Y:S01]  /*1360*/  IADD3 R7, PT, PT, -R6, 0x41a, RZ ;  /* 0x0000041a06077810 */ /* 0x000fe20007ffe1ff */
[----:B------:R-:W-:Y:S01]  /*1370*/  BSSY.RECONVERGENT B2, `(.L_x_48) ;  /* 0x000001e000027945 */ /* 0x000fe20003800200 */
[----:B------:R-:W-:-:S05]  /*1380*/  LOP3.LUT R10, R9, 0xf, RZ, 0xc0, !PT ;  /* 0x0000000f090a7812 */ /* 0x000fca00078ec0ff */
[----:B------:R0:W5:Y:S01]  /*1390*/  LDG.E R8, desc[UR4][R4.64+0xf9c] ;  /* 0x000f9c0404087981 */ /* 0x000162000c1e1900 */
[----:B------:R-:W-:Y:S01]  /*13a0*/  ISETP.NE.AND P1, PT, R10, RZ, PT ;  /* 0x000000ff0a00720c */ /* 0x000fe20003f25270 */
[----:B------:R-:W-:Y:S01]  /*13b0*/  IMAD.MOV.U32 R12, RZ, RZ, R7 ;  /* 0x000000ffff0c7224 */ /* 0x000fe200078e0007 */
[----:B------:R-:W-:Y:S11]  /*13c0*/  @!P0 BRA `(.L_x_49) ;  /* 0x0000000000608947 */ /* 0x000ff60003800000 */
[----:B------:R-:W-:Y:S01]  /*13d0*/  LOP3.LUT R11, R9, 0xfffffff0, RZ, 0xc0, !PT ;  /* 0xfffffff0090b7812 */ /* 0x000fe200078ec0ff */
[----:B------:R-:W-:Y:S02]  /*13e0*/  IMAD.MOV.U32 R14, RZ, RZ, RZ ;  /* 0x000000ffff0e7224 */ /* 0x000fe400078e00ff */
[----:B------:R-:W-:-:S07]  /*13f0*/  IMAD.MOV.U32 R12, RZ, RZ, R7 ;  /* 0x000000ffff0c7224 */ /* 0x000fce00078e0007 */
.L_x_50:
        /* <DEDUP_REMOVED lines=21> */
.L_x_49:
[----:B------:R-:W-:Y:S05]  /*1550*/  BSYNC.RECONVERGENT B2 ;  /* 0x0000000000027941 */ /* 0x000fea0003800200 */
.L_x_48:
[----:B------:R-:W-:Y:S04]  /*1560*/  BSSY.RECONVERGENT B2, `(.L_x_51) ;  /* 0x0000024000027945 */ /* 0x000fe80003800200 */
[----:B------:R-:W-:Y:S05]  /*1570*/  @!P1 BRA `(.L_x_52) ;  /* 0x0000000000889947 */ /* 0x000fea0003800000 */
[----:B------:R-:W-:Y:S01]  /*1580*/  ISETP.GE.U32.AND P0, PT, R10, 0x8, PT ;  /* 0x000000080a00780c */ /* 0x000fe20003f06070 */
[----:B------:R-:W-:Y:S01]  /*1590*/  BSSY.RECONVERGENT B3, `(.L_x_53) ;  /* 0x000000e000037945 */ /* 0x000fe20003800200 */
[----:B-1----:R-:W-:-:S04]  /*15a0*/  LOP3.LUT R13, R9, 0x7, RZ, 0xc0, !PT ;  /* 0x00000007090d7812 */ /* 0x002fc800078ec0ff */
        /* <DEDUP_REMOVED lines=12> */
.L_x_54:
[----:B------:R-:W-:Y:S05]  /*1670*/  BSYNC.RECONVERGENT B3 ;  /* 0x0000000000037941 */ /* 0x000fea0003800200 */
.L_x_53:
[----:B------:R-:W-:Y:S05]  /*1680*/  @!P1 BRA `(.L_x_52) ;  /* 0x0000000000449947 */ /* 0x000fea0003800000 */
[----:B------:R-:W-:Y:S02]  /*1690*/  ISETP.GE.U32.AND P0, PT, R13, 0x4, PT ;  /* 0x000000040d00780c */ /* 0x000fe40003f06070 */
[----:B------:R-:W-:-:S04]  /*16a0*/  LOP3.LUT R9, R9, 0x3, RZ, 0xc0, !PT ;  /* 0x0000000309097812 */ /* 0x000fc800078ec0ff */
[----:B------:R-:W-:-:S07]  /*16b0*/  ISETP.NE.AND P1, PT, R9, RZ, PT ;  /* 0x000000ff0900720c */ /* 0x000fce0003f25270 */
[C---:B-1----:R-:W-:Y:S02]  /*16c0*/  @P0 IMAD R11, R12.reuse, 0x4, R1 ;  /* 0x000000040c0b0824 */ /* 0x042fe400078e0201 */
[----:B------:R-:W-:-:S03]  /*16d0*/  @P0 VIADD R12, R12, 0x4 ;  /* 0x000000040c0c0836 */ /* 0x000fc60000000000 */
[----:B-----5:R3:W-:Y:S04]  /*16e0*/  @P0 STL [R11], R8 ;  /* 0x000000080b000387 */ /* 0x0207e80000100800 */
[----:B------:R3:W-:Y:S04]  /*16f0*/  @P0 STL [R11+0x4], R8 ;  /* 0x000004080b000387 */ /* 0x0007e80000100800 */
[----:B------:R3:W-:Y:S04]  /*1700*/  @P0 STL [R11+0x8], R8 ;  /* 0x000008080b000387 */ /* 0x0007e80000100800 */
[----:B------:R3:W-:Y:S01]  /*1710*/  @P0 STL [R11+0xc], R8 ;  /* 0x00000c080b000387 */ /* 0x0007e20000100800 */
[----:B------:R-:W-:Y:S05]  /*1720*/  @!P1 BRA `(.L_x_52) ;  /* 0x00000000001c9947 */ /* 0x000fea0003800000 */
[----:B------:R-:W-:-:S07]  /*1730*/  IMAD.MOV.U32 R10, RZ, RZ, RZ ;  /* 0x000000ffff0a7224 */ /* 0x000fce00078e00ff */
.L_x_55:
[----:B---3--:R-:W-:Y:S01]  /*1740*/  LEA R11, R12, R1, 0x2 ;  /* 0x000000010c0b7211 */ /* 0x008fe200078e10ff */
[----:B------:R-:W-:Y:S02]  /*1750*/  VIADD R10, R10, 0x1 ;  /* 0x000000010a0a7836 */ /* 0x000fe40000000000 */
[----:B------:R-:W-:Y:S02]  /*1760*/  VIADD R12, R12, 0x1 ;  /* 0x000000010c0c7836 */ /* 0x000fe40000000000 */
[----:B------:R4:W-:Y:S01]  /*1770*/  STL [R11], R8 ;  /* 0x000000080b007387 */ /* 0x0009e20000100800 */
[----:B------:R-:W-:-:S13]  /*1780*/  ISETP.NE.AND P0, PT, R10, R9, PT ;  /* 0x000000090a00720c */ /* 0x000fda0003f05270 */
[----:B----4-:R-:W-:Y:S05]  /*1790*/  @P0 BRA `(.L_x_55) ;  /* 0xfffffffc00e80947 */ /* 0x010fea000383ffff */
.L_x_52:
[----:B------:R-:W-:Y:S05]  /*17a0*/  BSYNC.RECONVERGENT B2 ;  /* 0x0000000000027941 */ /* 0x000fea0003800200 */
.L_x_51:
[----:B------:R-:W-:Y:S01]  /*17b0*/  LOP3.LUT P0, R12, R7, 0x3, RZ, 0xc0, !PT ;  /* 0x00000003070c7812 */ /* 0x000fe2000780c0ff */
[----:B------:R-:W-:Y:S01]  /*17c0*/  VIADD R7, R6, 0xffffffce ;  /* 0xffffffce06077836 */ /* 0x000fe20000000000 */
[----:B------:R-:W-:Y:S03]  /*17d0*/  BSSY.RECONVERGENT B2, `(.L_x_56) ;  /* 0x0000010000027945 */ /* 0x000fe60003800200 */
[----:B------:R-:W-:-:S08]  /*17e0*/  IMAD.MOV.U32 R9, RZ, RZ, R7 ;  /* 0x000000ffff097224 */ /* 0x000fd000078e0007 */
[----:B------:R-:W-:Y:S05]  /*17f0*/  @!P0 BRA `(.L_x_57) ;  /* 0x0000000000348947 */ /* 0x000fea0003800000 */
[----:B-1----:R-:W-:Y:S02]  /*1800*/  IMAD.MOV.U32 R13, RZ, RZ, RZ ;  /* 0x000000ffff0d7224 */ /* 0x002fe400078e00ff */
[----:B------:R-:W-:-:S07]  /*1810*/  IMAD.MOV.U32 R9, RZ, RZ, R7 ;  /* 0x000000ffff097224 */ /* 0x000fce00078e0007 */
.L_x_58:
[----:B------:R-:W-:Y:S01]  /*1820*/  R2UR UR4, R2 ;  /* 0x00000000020472ca */ /* 0x000fe200000e0000 */
[----:B---34-:R-:W-:Y:S01]  /*1830*/  IMAD.WIDE.U32 R10, R9, 0x4, R4 ;  /* 0x00000004090a7825 */ /* 0x018fe200078e0004 */
[----:B------:R-:W-:-:S13]  /*1840*/  R2UR UR5, R3 ;  /* 0x00000000030572ca */ /* 0x000fda00000e0000 */
[----:B------:R-:W3:Y:S01]  /*1850*/  LDG.E R10, desc[UR4][R10.64] ;  /* 0x000000040a0a7981 */ /* 0x000ee2000c1e1900 */
[----:B-----5:R-:W-:Y:S02]  /*1860*/  IMAD.IADD R8, R9, 0x1, -R6 ;  /* 0x0000000109087824 */ /* 0x020fe400078e0a06 */
[----:B------:R-:W-:Y:S02]  /*1870*/  VIADD R13, R13, 0x1 ;  /* 0x000000010d0d7836 */ /* 0x000fe40000000000 */
[----:B------:R-:W-:Y:S02]  /*1880*/  IMAD.U32 R15, R8, 0x4, R1 ;  /* 0x00000004080f7824 */ /* 0x000fe400078e0001 */
[----:B------:R-:W-:Y:S01]  /*1890*/  VIADD R9, R9, 0x1 ;  /* 0x0000000109097836 */ /* 0x000fe20000000000 */
[----:B------:R-:W-:Y:S02]  /*18a0*/  ISETP.NE.AND P0, PT, R13, R12, PT ;  /* 0x0000000c0d00720c */ /* 0x000fe40003f05270 */
[----:B---3--:R4:W-:Y:S11]  /*18b0*/  STL [R15+0xc8], R10 ;  /* 0x0000c80a0f007387 */ /* 0x0089f60000100800 */
[----:B------:R-:W-:Y:S05]  /*18c0*/  @P0 BRA `(.L_x_58) ;  /* 0xfffffffc00d40947 */ /* 0x000fea000383ffff */
.L_x_57:
[----:B------:R-:W-:Y:S05]  /*18d0*/  BSYNC.RECONVERGENT B2 ;  /* 0x0000000000027941 */ /* 0x000fea0003800200 */
.L_x_56:
[C---:B------:R-:W-:Y:S01]  /*18e0*/  R2UR UR4, R2.reuse ;  /* 0x00000000020472ca */ /* 0x040fe200000e0000 */
[----:B-1----:R-:W-:Y:S01]  /*18f0*/  VIADD R13, R9, 0x1 ;  /* 0x00000001090d7836 */ /* 0x002fe20000000000 */
[----:B------:R-:W-:Y:S01]  /*1900*/  R2UR UR5, R3 ;  /* 0x00000000030572ca */ /* 0x000fe200000e0000 */
[C---:B----4-:R-:W-:Y:S01]  /*1910*/  VIADD R15, R9.reuse, 0x2 ;  /* 0x00000002090f7836 */ /* 0x050fe20000000000 */
[C---:B------:R-:W-:Y:S01]  /*1920*/  R2UR UR6, R2.reuse ;  /* 0x00000000020672ca */ /* 0x040fe200000e0000 */
[--C-:B------:R-:W-:Y:S01]  /*1930*/  IMAD.WIDE.U32 R18, R9, 0x4, R4.reuse ;  /* 0x0000000409127825 */ /* 0x100fe200078e0004 */
[----:B------:R-:W-:Y:S02]  /*1940*/  R2UR UR7, R3 ;  /* 0x00000000030772ca */ /* 0x000fe400000e0000 */
[----:B------:R-:W-:Y:S01]  /*1950*/  R2UR UR8, R2 ;  /* 0x00000000020872ca */ /* 0x000fe200000e0000 */
[----:B------:R-:W-:Y:S01]  /*1960*/  IMAD.WIDE.U32 R12, R13, 0x4, R4 ;  /* 0x000000040d0c7825 */ /* 0x000fe200078e0004 */
[----:B------:R-:W-:-:S02]  /*1970*/  R2UR UR9, R3 ;  /* 0x00000000030972ca */ /* 0x000fc400000e0000 */
[----:B------:R-:W-:Y:S01]  /*1980*/  R2UR UR10, R2 ;  /* 0x00000000020a72ca */ /* 0x000fe200000e0000 */
[----:B------:R-:W-:Y:S01]  /*1990*/  IMAD.WIDE.U32 R14, R15, 0x4, R4 ;  /* 0x000000040f0e7825 */ /* 0x000fe200078e0004 */
[----:B------:R-:W-:Y:S01]  /*19a0*/  R2UR UR11, R3 ;  /* 0x00000000030b72ca */ /* 0x000fe200000e0000 */
[----:B------:R-:W4:Y:S01]  /*19b0*/  LDG.E R18, desc[UR4][R18.64] ;  /* 0x0000000412127981 */ /* 0x000f22000c1e1900 */
[----:B------:R-:W-:-:S03]  /*19c0*/  IADD3 R17, PT, PT, R9, 0x3, RZ ;  /* 0x0000000309117810 */ /* 0x000fc60007ffe0ff */
[----:B------:R-:W2:Y:S02]  /*19d0*/  LDG.E R12, desc[UR6][R12.64] ;  /* 0x000000060c0c7981 */ /* 0x000ea4000c1e1900 */
[----:B------:R-:W-:Y:S02]  /*19e0*/  IMAD.WIDE.U32 R16, R17, 0x4, R4 ;  /* 0x0000000411107825 */ /* 0x000fe400078e0004 */
[----:B------:R-:W2:Y:S04]  /*19f0*/  LDG.E R14, desc[UR8][R14.64] ;  /* 0x000000080e0e7981 */ /* 0x000ea8000c1e1900 */
[----:B------:R1:W2:Y:S01]  /*1a00*/  LDG.E R16, desc[UR10][R16.64] ;  /* 0x0000000a10107981 */ /* 0x0002a2000c1e1900 */
[C---:B------:R-:W-:Y:S02]  /*1a10*/  IMAD.IADD R10, R9.reuse, 0x1, -R6 ;  /* 0x00000001090a7824 */ /* 0x040fe400078e0a06 */
[----:B---3-5:R-:W-:-:S02]  /*1a20*/  IMAD.IADD R8, R9, 0x1, -R7 ;  /* 0x0000000109087824 */ /* 0x028fc400078e0a07 */
[--C-:B------:R-:W-:Y:S02]  /*1a30*/  IMAD.U32 R21, R10, 0x4, R1.reuse ;  /* 0x000000040a157824 */ /* 0x100fe400078e0001 */
[----:B------:R-:W-:Y:S02]  /*1a40*/  IMAD.U32 R11, R8, 0x4, R1 ;  /* 0x00000004080b7824 */ /* 0x000fe400078e0001 */
[----:B-1----:R-:W-:-:S05]  /*1a50*/  VIADD R17, R9, 0x4 ;  /* 0x0000000409117836 */ /* 0x002fca0000000000 */
[----:B------:R-:W-:Y:S01]  /*1a60*/  ISETP.NE.AND P0, PT, R17, 0x3e8, PT ;  /* 0x000003e81100780c */ /* 0x000fe20003f05270 */
[----:B------:R-:W-:Y:S01]  /*1a70*/  BSSY.RECONVERGENT B3, `(.L_x_59) ;  /* 0x00000c6000037945 */ /* 0x000fe20003800200 */
[----:B----4-:R1:W-:Y:S04]  /*1a80*/  STL [R21+0xc8], R18 ;  /* 0x0000c81215007387 */ /* 0x0103e80000100800 */
[----:B--2---:R1:W-:Y:S04]  /*1a90*/  STL [R11+0x4], R12 ;  /* 0x0000040c0b007387 */ /* 0x0043e80000100800 */
[----:B------:R1:W-:Y:S04]  /*1aa0*/  STL [R11+0x8], R14 ;  /* 0x0000080e0b007387 */ /* 0x0003e80000100800 */
[----:B------:R1:W-:Y:S01]  /*1ab0*/  STL [R11+0xc], R16 ;  /* 0x00000c100b007387 */ /* 0x0003e20000100800 */
[----:B------:R-:W-:Y:S05]  /*1ac0*/  @!P0 BRA `(.L_x_60) ;  /* 0x0000000c00008947 */ /* 0x000fea0003800000 */
[----:B------:R-:W-:Y:S01]  /*1ad0*/  ISETP.GE.AND P0, PT, R17, 0x3e8, PT ;  /* 0x000003e81100780c */ /* 0x000fe20003f06270 */
[----:B------:R-:W-:-:S12]  /*1ae0*/  BSSY.RELIABLE B2, `(.L_x_61) ;  /* 0x00000a0000027945 */ /* 0x000fd80003800100 */
[----:B------:R-:W-:Y:S05]  /*1af0*/  @P0 BRA `(.L_x_62) ;  /* 0x0000000800780947 */ /* 0x000fea0003800000 */
[----:B------:R-:W-:Y:S01]  /*1b00*/  IADD3 R8, PT, PT, -R17, 0x3e8, RZ ;  /* 0x000003e811087810 */ /* 0x000fe20007ffe1ff */
[----:B------:R-:W-:Y:S01]  /*1b10*/  BSSY.RECONVERGENT B4, `(.L_x_63) ;  /* 0x0000061000047945 */ /* 0x000fe20003800200 */
[----:B------:R-:W-:Y:S02]  /*1b20*/  PLOP3.LUT P0, PT, PT, PT, PT, 0x80, 0x8 ;  /* 0x000000000008781c */ /* 0x000fe40003f0f070 */
[----:B------:R-:W-:-:S13]  /*1b30*/  ISETP.GT.AND P1, PT, R8, 0xc, PT ;  /* 0x0000000c0800780c */ /* 0x000fda0003f24270 */
[----:B------:R-:W-:Y:S05]  /*1b40*/  @!P1 BRA `(.L_x_64) ;  /* 0x0000000400749947 */ /* 0x000fea0003800000 */
[----:B------:R-:W-:-:S13]  /*1b50*/  PLOP3.LUT P0, PT, PT, PT, PT, 0x8, 0x80 ;  /* 0x000000000080781c */ /* 0x000fda0003f0e170 */
.L_x_65:
[C---:B------:R-:W-:Y:S01]  /*1b60*/  R2UR UR4, R2.reuse ;  /* 0x00000000020472ca */ /* 0x040fe200000e0000 */
[--C-:B-1----:R-:W-:Y:S01]  /*1b70*/  IMAD.WIDE.U32 R8, R17, 0x4, R4.reuse ;  /* 0x0000000411087825 */ /* 0x102fe200078e0004 */
[C---:B------:R-:W-:Y:S02]  /*1b80*/  R2UR UR5, R3.reuse ;  /* 0x00000000030572ca */ /* 0x040fe400000e0000 */
[----:B------:R-:W-:Y:S02]  /*1b90*/  R2UR UR6, R2 ;  /* 0x00000000020672ca */ /* 0x000fe400000e0000 */
[----:B------:R-:W-:Y:S01]  /*1ba0*/  R2UR UR7, R3 ;  /* 0x00000000030772ca */ /* 0x000fe200000e0000 */
[C---:B------:R-:W-:Y:S02]  /*1bb0*/  VIADD R13, R17.reuse, 0x1 ;  /* 0x00000001110d7836 */ /* 0x040fe40000000000 */
[----:B------:R-:W-:Y:S02]  /*1bc0*/  VIADD R15, R17, 0x2 ;  /* 0x00000002110f7836 */ /* 0x000fe40000000000 */
[----:B-1----:R-:W-:-:S04]  /*1bd0*/  IMAD.WIDE.U32 R12, R13, 0x4, R4 ;  /* 0x000000040d0c7825 */ /* 0x002fc800078e0004 */
[----:B------:R-:W-:Y:S01]  /*1be0*/  IMAD.WIDE.U32 R14, R15, 0x4, R4 ;  /* 0x000000040f0e7825 */ /* 0x000fe200078e0004 */
[----:B------:R1:W2:Y:S01]  /*1bf0*/  LDG.E R27, desc[UR4][R8.64] ;  /* 0x00000004081b7981 */ /* 0x0002a2000c1e1900 */
[----:B------:R-:W-:Y:S02]  /*1c00*/  R2UR UR8, R2 ;  /* 0x00000000020872ca */ /* 0x000fe400000e0000 */
[----:B------:R-:W-:Y:S01]  /*1c10*/  R2UR UR9, R3 ;  /* 0x00000000030972ca */ /* 0x000fe200000e0000 */
[----:B------:R-:W3:Y:S01]  /*1c20*/  LDG.E R11, desc[UR6][R12.64] ;  /* 0x000000060c0b7981 */ /* 0x000ee2000c1e1900 */
[----:B------:R-:W-:-:S03]  /*1c30*/  VIADD R29, R17, 0x3 ;  /* 0x00000003111d7836 */ /* 0x000fc60000000000 */
[----:B------:R4:W5:Y:S01]  /*1c40*/  LDG.E R10, desc[UR4][R14.64] ;  /* 0x000000040e0a7981 */ /* 0x000962000c1e1900 */
[----:B------:R-:W-:Y:S01]  /*1c50*/  VIADD R19, R17, 0x4 ;  /* 0x0000000411137836 */ /* 0x000fe20000000000 */
[C---:B------:R-:W-:Y:S02]  /*1c60*/  R2UR UR12, R2.reuse ;  /* 0x00000000020c72ca */ /* 0x040fe400000e0000 */
[----:B------:R-:W-:Y:S01]  /*1c70*/  R2UR UR13, R3 ;  /* 0x00000000030d72ca */ /* 0x000fe200000e0000 */
[--C-:B-1----:R-:W-:Y:S01]  /*1c80*/  IMAD.WIDE.U32 R8, R19, 0x4, R4.reuse ;  /* 0x0000000413087825 */ /* 0x102fe200078e0004 */
[C---:B------:R-:W-:Y:S02]  /*1c90*/  IADD3 R21, PT, PT, R17.reuse, 0x8, RZ ;  /* 0x0000000811157810 */ /* 0x040fe40007ffe0ff */
[----:B------:R-:W-:Y:S01]  /*1ca0*/  R2UR UR10, R2 ;  /* 0x00000000020a72ca */ /* 0x000fe200000e0000 */
[----:B------:R-:W-:Y:S01]  /*1cb0*/  VIADD R25, R17, 0x5 ;  /* 0x0000000511197836 */ /* 0x000fe20000000000 */
[----:B------:R-:W-:Y:S01]  /*1cc0*/  R2UR UR11, R3 ;  /* 0x00000000030b72ca */ /* 0x000fe200000e0000 */
[----:B------:R-:W-:Y:S01]  /*1cd0*/  IMAD.WIDE.U32 R28, R29, 0x4, R4 ;  /* 0x000000041d1c7825 */ /* 0x000fe200078e0004 */
[----:B------:R1:W5:Y:S03]  /*1ce0*/  LDG.E R16, desc[UR4][R8.64] ;  /* 0x0000000408107981 */ /* 0x000366000c1e1900 */
[----:B----4-:R-:W-:-:S02]  /*1cf0*/  VIADD R15, R17, 0x6 ;  /* 0x00000006110f7836 */ /* 0x010fc40000000000 */
[----:B------:R-:W-:Y:S01]  /*1d00*/  VIADD R13, R17, 0x7 ;  /* 0x00000007110d7836 */ /* 0x000fe20000000000 */
[----:B------:R4:W5:Y:S01]  /*1d10*/  LDG.E R28, desc[UR8][R28.64] ;  /* 0x000000081c1c7981 */ /* 0x000962000c1e1900 */
[----:B------:R-:W-:-:S04]  /*1d20*/  IMAD.WIDE.U32 R24, R25, 0x4, R4 ;  /* 0x0000000419187825 */ /* 0x000fc800078e0004 */
[--C-:B-1----:R-:W-:Y:S01]  /*1d30*/  IMAD.WIDE.U32 R8, R21, 0x4, R4.reuse ;  /* 0x0000000415087825 */ /* 0x102fe200078e0004 */
[----:B------:R1:W5:Y:S03]  /*1d40*/  LDG.E R18, desc[UR6][R24.64] ;  /* 0x0000000618127981 */ /* 0x000366000c1e1900 */
[--C-:B------:R-:W-:Y:S01]  /*1d50*/  IMAD.WIDE.U32 R14, R15, 0x4, R4.reuse ;  /* 0x000000040f0e7825 */ /* 0x100fe200078e0004 */
[----:B------:R0:W5:Y:S03]  /*1d60*/  LDG.E R23, desc[UR12][R8.64] ;  /* 0x0000000c08177981 */ /* 0x000166000c1e1900 */
[----:B------:R-:W-:Y:S01]  /*1d70*/  IMAD.WIDE.U32 R12, R13, 0x4, R4 ;  /* 0x000000040d0c7825 */ /* 0x000fe200078e0004 */
[----:B------:R0:W5:Y:S03]  /*1d80*/  LDG.E R20, desc[UR8][R14.64] ;  /* 0x000000080e147981 */ /* 0x000166000c1e1900 */
[C---:B------:R-:W-:Y:S01]  /*1d90*/  IMAD.IADD R26, R17.reuse, 0x1, -R6 ;  /* 0x00000001111a7824 */ /* 0x040fe200078e0a06 */
[----:B------:R0:W5:Y:S01]  /*1da0*/  LDG.E R22, desc[UR10][R12.64] ;  /* 0x0000000a0c167981 */ /* 0x000162000c1e1900 */
[----:B----4-:R-:W-:-:S02]  /*1db0*/  VIADD R29, R17, 0x9 ;  /* 0x00000009111d7836 */ /* 0x010fc40000000000 */
[C---:B-1----:R-:W-:Y:S02]  /*1dc0*/  VIADD R25, R17.reuse, 0xa ;  /* 0x0000000a11197836 */ /* 0x042fe40000000000 */
[C---:B0-----:R-:W-:Y:S02]  /*1dd0*/  VIADD R9, R17.reuse, 0xb ;  /* 0x0000000b11097836 */ /* 0x041fe40000000000 */
[----:B------:R-:W-:Y:S02]  /*1de0*/  IMAD.U32 R26, R26, 0x4, R1 ;  /* 0x000000041a1a7824 */ /* 0x000fe400078e0001 */
[----:B------:R-:W-:Y:S02]  /*1df0*/  IMAD.IADD R24, R17, 0x1, -R7 ;  /* 0x0000000111187824 */ /* 0x000fe400078e0a07 */
[----:B------:R-:W-:-:S04]  /*1e00*/  IMAD.WIDE.U32 R14, R29, 0x4, R4 ;  /* 0x000000041d0e7825 */ /* 0x000fc800078e0004 */
[----:B------:R-:W-:-:S04]  /*1e10*/  IMAD.WIDE.U32 R12, R25, 0x4, R4 ;  /* 0x00000004190c7825 */ /* 0x000fc800078e0004 */
[----:B------:R-:W-:-:S04]  /*1e20*/  IMAD.WIDE.U32 R8, R9, 0x4, R4 ;  /* 0x0000000409087825 */ /* 0x000fc800078e0004 */
[----:B------:R-:W-:Y:S02]  /*1e30*/  IMAD.U32 R29, R24, 0x4, R1 ;  /* 0x00000004181d7824 */ /* 0x000fe400078e0001 */
[----:B------:R0:W4:Y:S01]  /*1e40*/  LDG.E R24, desc[UR4][R14.64] ;  /* 0x000000040e187981 */ /* 0x000122000c1e1900 */
[C---:B------:R-:W-:Y:S02]  /*1e50*/  VIADD R25, R17.reuse, 0xc ;  /* 0x0000000c11197836 */ /* 0x040fe40000000000 */
[----:B0-----:R-:W-:-:S04]  /*1e60*/  VIADD R15, R17, 0xd ;  /* 0x0000000d110f7836 */ /* 0x001fc80000000000 */
[----:B------:R-:W-:-:S06]  /*1e70*/  IMAD.WIDE.U32 R14, R15, 0x4, R4 ;  /* 0x000000040f0e7825 */ /* 0x000fcc00078e0004 */
[----:B------:R-:W4:Y:S04]  /*1e80*/  LDG.E R15, desc[UR4][R14.64] ;  /* 0x000000040e0f7981 */ /* 0x000f28000c1e1900 */
[----:B--2---:R0:W-:Y:S04]  /*1e90*/  STL [R26+0xc8], R27 ;  /* 0x0000c81b1a007387 */ /* 0x0041e80000100800 */
[----:B---3--:R-:W-:Y:S04]  /*1ea0*/  STL [R29+0x4], R11 ;  /* 0x0000040b1d007387 */ /* 0x008fe80000100800 */
[----:B0-----:R0:W2:Y:S04]  /*1eb0*/  LDG.E R26, desc[UR6][R12.64] ;  /* 0x000000060c1a7981 */ /* 0x0010a8000c1e1900 */
[----:B------:R1:W3:Y:S04]  /*1ec0*/  LDG.E R27, desc[UR8][R8.64] ;  /* 0x00000008081b7981 */ /* 0x0002e8000c1e1900 */
[----:B-----5:R5:W-:Y:S01]  /*1ed0*/  STL [R29+0x8], R10 ;  /* 0x0000080a1d007387 */ /* 0x020be20000100800 */
[----:B0-----:R-:W-:-:S02]  /*1ee0*/  VIADD R13, R17, 0xe ;  /* 0x0000000e110d7836 */ /* 0x001fc40000000000 */
[----:B-1----:R-:W-:Y:S02]  /*1ef0*/  VIADD R9, R17, 0xf ;  /* 0x0000000f11097836 */ /* 0x002fe40000000000 */
[----:B------:R-:W-:-:S04]  /*1f00*/  IMAD.WIDE.U32 R12, R13, 0x4, R4 ;  /* 0x000000040d0c7825 */ /* 0x000fc800078e0004 */
[--C-:B-----5:R-:W-:Y:S02]  /*1f10*/  IMAD.WIDE.U32 R10, R25, 0x4, R4.reuse ;  /* 0x00000004190a7825 */ /* 0x120fe400078e0004 */
[----:B------:R-:W5:Y:S02]  /*1f20*/  LDG.E R13, desc[UR6][R12.64] ;  /* 0x000000060c0d7981 */ /* 0x000f64000c1e1900 */
[----:B------:R-:W-:Y:S02]  /*1f30*/  IMAD.WIDE.U32 R8, R9, 0x4, R4 ;  /* 0x0000000409087825 */ /* 0x000fe400078e0004 */
[----:B------:R0:W5:Y:S04]  /*1f40*/  LDG.E R10, desc[UR10][R10.64] ;  /* 0x0000000a0a0a7981 */ /* 0x000168000c1e1900 */
[----:B------:R1:W5:Y:S04]  /*1f50*/  LDG.E R9, desc[UR8][R8.64] ;  /* 0x0000000808097981 */ /* 0x000368000c1e1900 */
[----:B------:R1:W-:Y:S01]  /*1f60*/  STL [R29+0xc], R28 ;  /* 0x00000c1c1d007387 */ /* 0x0003e20000100800 */
[----:B0-----:R-:W-:Y:S01]  /*1f70*/  IMAD.IADD R11, R19, 0x1, -R6 ;  /* 0x00000001130b7824 */ /* 0x001fe200078e0a06 */
[----:B-1----:R-:W-:-:S03]  /*1f80*/  IADD3 R28, PT, PT, -R7, R19, RZ ;  /* 0x00000013071c7210 */ /* 0x002fc60007ffe1ff */
[----:B------:R-:W-:Y:S02]  /*1f90*/  IMAD.U32 R19, R11, 0x4, R1 ;  /* 0x000000040b137824 */ /* 0x000fe400078e0001 */
[C---:B------:R-:W-:Y:S02]  /*1fa0*/  IMAD.IADD R14, R21.reuse, 0x1, -R7 ;  /* 0x00000001150e7824 */ /* 0x040fe400078e0a07 */
[----:B------:R-:W-:Y:S02]  /*1fb0*/  IMAD.U32 R11, R28, 0x4, R1 ;  /* 0x000000041c0b7824 */ /* 0x000fe400078e0001 */
[--C-:B------:R-:W-:Y:S02]  /*1fc0*/  IMAD.IADD R28, R21, 0x1, -R6.reuse ;  /* 0x00000001151c7824 */ /* 0x100fe400078e0a06 */
[C---:B------:R-:W-:Y:S02]  /*1fd0*/  IMAD.IADD R12, R25.reuse, 0x1, -R6 ;  /* 0x00000001190c7824 */ /* 0x040fe400078e0a06 */
[----:B------:R-:W-:Y:S01]  /*1fe0*/  IMAD.IADD R8, R25, 0x1, -R7 ;  /* 0x0000000119087824 */ /* 0x000fe200078e0a07 */
[----:B------:R0:W-:Y:S01]  /*1ff0*/  STL [R19+0xc8], R16 ;  /* 0x0000c81013007387 */ /* 0x0001e20000100800 */
[----:B------:R-:W-:-:S02]  /*2000*/  IMAD.U32 R28, R28, 0x4, R1 ;  /* 0x000000041c1c7824 */ /* 0x000fc400078e0001 */
[--C-:B------:R-:W-:Y:S01]  /*2010*/  IMAD.U32 R21, R14, 0x4, R1.reuse ;  /* 0x000000040e157824 */ /* 0x100fe200078e0001 */
[----:B------:R1:W-:Y:S01]  /*2020*/  STL [R11+0x4], R18 ;  /* 0x000004120b007387 */ /* 0x0003e20000100800 */
[----:B------:R-:W-:-:S03]  /*2030*/  IMAD.U32 R8, R8, 0x4, R1 ;  /* 0x0000000408087824 */ /* 0x000fc600078e0001 */
[----:B------:R1:W-:Y:S01]  /*2040*/  STL [R11+0x8], R20 ;  /* 0x000008140b007387 */ /* 0x0003e20000100800 */
[----:B0-----:R-:W-:-:S03]  /*2050*/  IMAD.U32 R19, R12, 0x4, R1 ;  /* 0x000000040c137824 */ /* 0x001fc600078e0001 */
[----:B------:R1:W-:Y:S01]  /*2060*/  STL [R11+0xc], R22 ;  /* 0x00000c160b007387 */ /* 0x0003e20000100800 */
[----:B------:R-:W-:-:S03]  /*2070*/  VIADD R17, R17, 0x10 ;  /* 0x0000001011117836 */ /* 0x000fc60000000000 */
[----:B------:R1:W-:Y:S04]  /*2080*/  STL [R28+0xc8], R23 ;  /* 0x0000c8171c007387 */ /* 0x0003e80000100800 */
[----:B----4-:R1:W-:Y:S01]  /*2090*/  STL [R21+0x4], R24 ;  /* 0x0000041815007387 */ /* 0x0103e20000100800 */
[----:B------:R-:W-:-:S03]  /*20a0*/  ISETP.GE.AND P1, PT, R17, 0x3dc, PT ;  /* 0x000003dc1100780c */ /* 0x000fc60003f26270 */
[----:B--2---:R1:W-:Y:S04]  /*20b0*/  STL [R21+0x8], R26 ;  /* 0x0000081a15007387 */ /* 0x0043e80000100800 */
[----:B---3--:R1:W-:Y:S04]  /*20c0*/  STL [R21+0xc], R27 ;  /* 0x00000c1b15007387 */ /* 0x0083e80000100800 */
[----:B-----5:R1:W-:Y:S04]  /*20d0*/  STL [R19+0xc8], R10 ;  /* 0x0000c80a13007387 */ /* 0x0203e80000100800 */
[----:B------:R1:W-:Y:S04]  /*20e0*/  STL [R8+0x4], R15 ;  /* 0x0000040f08007387 */ /* 0x0003e80000100800 */
[----:B------:R1:W-:Y:S04]  /*20f0*/  STL [R8+0x8], R13 ;  /* 0x0000080d08007387 */ /* 0x0003e80000100800 */
[----:B------:R1:W-:Y:S01]  /*2100*/  STL [R8+0xc], R9 ;  /* 0x00000c0908007387 */ /* 0x0003e20000100800 */
[----:B------:R-:W-:Y:S05]  /*2110*/  @!P1 BRA `(.L_x_65) ;  /* 0xfffffff800909947 */ /* 0x000fea000383ffff */
.L_x_64:
[----:B------:R-:W-:Y:S05]  /*2120*/  BSYNC.RECONVERGENT B4 ;  /* 0x0000000000047941 */ /* 0x000fea0003800200 */
.L_x_63:
[----:B-1----:R-:W-:Y:S01]  /*2130*/  IADD3 R8, PT, PT, -R17, 0x3e8, RZ ;  /* 0x000003e811087810 */ /* 0x002fe20007ffe1ff */
[----:B------:R-:W-:Y:S03]  /*2140*/  BSSY.RECONVERGENT B4, `(.L_x_66) ;  /* 0x0000036000047945 */ /* 0x000fe60003800200 */
[----:B------:R-:W-:-:S13]  /*2150*/  ISETP.GT.AND P1, PT, R8, 0x4, PT ;  /* 0x000000040800780c */ /* 0x000fda0003f24270 */
[----:B------:R-:W-:Y:S05]  /*2160*/  @!P1 BRA `(.L_x_67) ;  /* 0x0000000000cc9947 */ /* 0x000fea0003800000 */
[C---:B------:R-:W-:Y:S01]  /*2170*/  R2UR UR4, R2.reuse ;  /* 0x00000000020472ca */ /* 0x040fe200000e0000 */
[----:B------:R-:W-:Y:S01]  /*2180*/  IMAD.WIDE.U32 R12, R17, 0x4, R4 ;  /* 0x00000004110c7825 */ /* 0x000fe200078e0004 */
[----:B------:R-:W-:Y:S02]  /*2190*/  R2UR UR5, R3 ;  /* 0x00000000030572ca */ /* 0x000fe400000e0000 */
[C---:B------:R-:W-:Y:S01]  /*21a0*/  R2UR UR6, R2.reuse ;  /* 0x00000000020672ca */ /* 0x040fe200000e0000 */
[----:B------:R-:W-:Y:S01]  /*21b0*/  VIADD R11, R17, 0x1 ;  /* 0x00000001110b7836 */ /* 0x000fe20000000000 */
[C---:B------:R-:W-:Y:S02]  /*21c0*/  R2UR UR7, R3.reuse ;  /* 0x00000000030772ca */ /* 0x040fe400000e0000 */
[----:B------:R-:W-:Y:S02]  /*21d0*/  R2UR UR8, R2 ;  /* 0x00000000020872ca */ /* 0x000fe400000e0000 */
[----:B------:R-:W-:Y:S01]  /*21e0*/  R2UR UR9, R3 ;  /* 0x00000000030972ca */ /* 0x000fe200000e0000 */
[C---:B------:R-:W-:Y:S01]  /*21f0*/  VIADD R15, R17.reuse, 0x3 ;  /* 0x00000003110f7836 */ /* 0x040fe20000000000 */
[----:B------:R-:W-:-:S02]  /*2200*/  IADD3 R9, PT, PT, R17, 0x2, RZ ;  /* 0x0000000211097810 */ /* 0x000fc40007ffe0ff */
[C---:B------:R-:W-:Y:S02]  /*2210*/  R2UR UR10, R2.reuse ;  /* 0x00000000020a72ca */ /* 0x040fe400000e0000 */
[C---:B------:R-:W-:Y:S02]  /*2220*/  R2UR UR11, R3.reuse ;  /* 0x00000000030b72ca */ /* 0x040fe400000e0000 */
[----:B------:R-:W-:Y:S02]  /*2230*/  R2UR UR12, R2 ;  /* 0x00000000020c72ca */ /* 0x000fe400000e0000 */
[----:B------:R-:W-:Y:S01]  /*2240*/  R2UR UR13, R3 ;  /* 0x00000000030d72ca */ /* 0x000fe200000e0000 */
[C---:B------:R-:W-:Y:S01]  /*2250*/  VIADD R25, R17.reuse, 0x4 ;  /* 0x0000000411197836 */ /* 0x040fe20000000000 */
[----:B------:R1:W2:Y:S01]  /*2260*/  LDG.E R16, desc[UR4][R12.64] ;  /* 0x000000040c107981 */ /* 0x0002a2000c1e1900 */
[C---:B------:R-:W-:Y:S02]  /*2270*/  VIADD R19, R17.reuse, 0x5 ;  /* 0x0000000511137836 */ /* 0x040fe40000000000 */
[----:B------:R-:W-:-:S02]  /*2280*/  VIADD R21, R17, 0x6 ;  /* 0x0000000611157836 */ /* 0x000fc40000000000 */
[----:B------:R-:W-:Y:S02]  /*2290*/  VIADD R23, R17, 0x7 ;  /* 0x0000000711177836 */ /* 0x000fe40000000000 */
[----:B------:R-:W-:-:S04]  /*22a0*/  IMAD.WIDE.U32 R10, R11, 0x4, R4 ;  /* 0x000000040b0a7825 */ /* 0x000fc800078e0004 */
[--C-:B------:R-:W-:Y:S02]  /*22b0*/  IMAD.WIDE.U32 R8, R9, 0x4, R4.reuse ;  /* 0x0000000409087825 */ /* 0x100fe400078e0004 */
[----:B------:R3:W4:Y:S02]  /*22c0*/  LDG.E R11, desc[UR6][R10.64] ;  /* 0x000000060a0b7981 */ /* 0x000724000c1e1900 */
[--C-:B-1----:R-:W-:Y:S02]  /*22d0*/  IMAD.WIDE.U32 R12, R15, 0x4, R4.reuse ;  /* 0x000000040f0c7825 */ /* 0x102fe400078e0004 */
[----:B------:R1:W5:Y:S02]  /*22e0*/  LDG.E R9, desc[UR8][R8.64] ;  /* 0x0000000808097981 */ /* 0x000364000c1e1900 */
[--C-:B------:R-:W-:Y:S02]  /*22f0*/  IMAD.WIDE.U32 R14, R25, 0x4, R4.reuse ;  /* 0x00000004190e7825 */ /* 0x100fe400078e0004 */
[----:B------:R-:W5:Y:S02]  /*2300*/  LDG.E R12, desc[UR4][R12.64] ;  /* 0x000000040c0c7981 */ /* 0x000f64000c1e1900 */
[----:B------:R-:W-:-:S02]  /*2310*/  IMAD.WIDE.U32 R18, R19, 0x4, R4 ;  /* 0x0000000413127825 */ /* 0x000fc400078e0004 */
[----:B------:R0:W5:Y:S02]  /*2320*/  LDG.E R14, desc[UR6][R14.64] ;  /* 0x000000060e0e7981 */ /* 0x000164000c1e1900 */
[--C-:B------:R-:W-:Y:S02]  /*2330*/  IMAD.WIDE.U32 R20, R21, 0x4, R4.reuse ;  /* 0x0000000415147825 */ /* 0x100fe400078e0004 */
[----:B------:R-:W5:Y:S02]  /*2340*/  LDG.E R18, desc[UR8][R18.64] ;  /* 0x0000000812127981 */ /* 0x000f64000c1e1900 */
[----:B------:R-:W-:Y:S02]  /*2350*/  IMAD.WIDE.U32 R22, R23, 0x4, R4 ;  /* 0x0000000417167825 */ /* 0x000fe400078e0004 */
[----:B------:R-:W5:Y:S04]  /*2360*/  LDG.E R20, desc[UR10][R20.64] ;  /* 0x0000000a14147981 */ /* 0x000f68000c1e1900 */
[----:B------:R-:W5:Y:S01]  /*2370*/  LDG.E R22, desc[UR12][R22.64] ;  /* 0x0000000c16167981 */ /* 0x000f62000c1e1900 */
[----:B---3--:R-:W-:-:S02]  /*2380*/  IMAD.IADD R10, R17, 0x1, -R6 ;  /* 0x00000001110a7824 */ /* 0x008fc400078e0a06 */
[----:B-1----:R-:W-:Y:S02]  /*2390*/  IMAD.IADD R8, R17, 0x1, -R7 ;  /* 0x0000000111087824 */ /* 0x002fe400078e0a07 */
[--C-:B------:R-:W-:Y:S02]  /*23a0*/  IMAD.U32 R27, R10, 0x4, R1.reuse ;  /* 0x000000040a1b7824 */ /* 0x100fe400078e0001 */
[C---:B------:R-:W-:Y:S02]  /*23b0*/  IMAD.IADD R10, R25.reuse, 0x1, -R6 ;  /* 0x00000001190a7824 */ /* 0x040fe400078e0a06 */
[----:B------:R-:W-:Y:S02]  /*23c0*/  IMAD.U32 R24, R8, 0x4, R1 ;  /* 0x0000000408187824 */ /* 0x000fe400078e0001 */
[----:B------:R-:W-:Y:S01]  /*23d0*/  IMAD.IADD R8, R25, 0x1, -R7 ;  /* 0x0000000119087824 */ /* 0x000fe200078e0a07 */
[----:B0-----:R-:W-:-:S03]  /*23e0*/  LEA R15, R10, R1, 0x2 ;  /* 0x000000010a0f7211 */ /* 0x001fc600078e10ff */
[----:B------:R-:W-:Y:S01]  /*23f0*/  IMAD.U32 R13, R8, 0x4, R1 ;  /* 0x00000004080d7824 */ /* 0x000fe200078e0001 */
[----:B------:R-:W-:Y:S01]  /*2400*/  PLOP3.LUT P0, PT, PT, PT, PT, 0x8, 0x80 ;  /* 0x000000000080781c */ /* 0x000fe20003f0e170 */
[----:B------:R-:W-:Y:S01]  /*2410*/  VIADD R17, R17, 0x8 ;  /* 0x0000000811117836 */ /* 0x000fe20000000000 */
[----:B--2---:R1:W-:Y:S04]  /*2420*/  STL [R27+0xc8], R16 ;  /* 0x0000c8101b007387 */ /* 0x0043e80000100800 */
[----:B----4-:R1:W-:Y:S04]  /*2430*/  STL [R24+0x4], R11 ;  /* 0x0000040b18007387 */ /* 0x0103e80000100800 */
[----:B-----5:R1:W-:Y:S04]  /*2440*/  STL [R24+0x8], R9 ;  /* 0x0000080918007387 */ /* 0x0203e80000100800 */
[----:B------:R1:W-:Y:S04]  /*2450*/  STL [R24+0xc], R12 ;  /* 0x00000c0c18007387 */ /* 0x0003e80000100800 */
[----:B------:R1:W-:Y:S04]  /*2460*/  STL [R15+0xc8], R14 ;  /* 0x0000c80e0f007387 */ /* 0x0003e80000100800 */
[----:B------:R1:W-:Y:S04]  /*2470*/  STL [R13+0x4], R18 ;  /* 0x000004120d007387 */ /* 0x0003e80000100800 */
[----:B------:R1:W-:Y:S04]  /*2480*/  STL [R13+0x8], R20 ;  /* 0x000008140d007387 */ /* 0x0003e80000100800 */
[----:B------:R1:W-:Y:S02]  /*2490*/  STL [R13+0xc], R22 ;  /* 0x00000c160d007387 */ /* 0x0003e40000100800 */
.L_x_67:
[----:B------:R-:W-:Y:S05]  /*24a0*/  BSYNC.RECONVERGENT B4 ;  /* 0x0000000000047941 */ /* 0x000fea0003800200 */
.L_x_66:
[----:B------:R-:W-:-:S13]  /*24b0*/  ISETP.EQ.AND P1, PT, R17, 0x3e8, PT ;  /* 0x000003e81100780c */ /* 0x000fda0003f22270 */
[----:B------:R-:W-:Y:S05]  /*24c0*/  @!P0 BREAK.RELIABLE P1, B2 ;  /* 0x0000000000028942 */ /* 0x000fea0000800100 */
[----:B------:R-:W-:Y:S05]  /*24d0*/  @!P0 BRA P1, `(.L_x_60) ;  /* 0x00000000007c8947 */ /* 0x000fea0000800000 */
.L_x_62:
[----:B------:R-:W-:Y:S05]  /*24e0*/  BSYNC.RELIABLE B2 ;  /* 0x0000000000027941 */ /* 0x000fea0003800100 */
.L_x_61:
[C---:B------:R-:W-:Y:S01]  /*24f0*/  R2UR UR4, R2.reuse ;  /* 0x00000000020472ca */ /* 0x040fe200000e0000 */
[----:B-1----:R-:W-:Y:S01]  /*2500*/  VIADD R15, R17, 0x1 ;  /* 0x00000001110f7836 */ /* 0x002fe20000000000 */
[----:B------:R-:W-:Y:S01]  /*2510*/  R2UR UR5, R3 ;  /* 0x00000000030572ca */ /* 0x000fe200000e0000 */
[C---:B------:R-:W-:Y:S01]  /*2520*/  VIADD R19, R17.reuse, 0x2 ;  /* 0x0000000211137836 */ /* 0x040fe20000000000 */
[C---:B------:R-:W-:Y:S01]  /*2530*/  R2UR UR6, R2.reuse ;  /* 0x00000000020672ca */ /* 0x040fe200000e0000 */
[----:B------:R-:W-:Y:S01]  /*2540*/  VIADD R21, R17, 0x3 ;  /* 0x0000000311157836 */ /* 0x000fe20000000000 */
[----:B------:R-:W-:Y:S01]  /*2550*/  R2UR UR7, R3 ;  /* 0x00000000030772ca */ /* 0x000fe200000e0000 */
[--C-:B--2---:R-:W-:Y:S01]  /*2560*/  IMAD.WIDE.U32 R12, R17, 0x4, R4.reuse ;  /* 0x00000004110c7825 */ /* 0x104fe200078e0004 */
[C---:B------:R-:W-:Y:S02]  /*2570*/  R2UR UR8, R2.reuse ;  /* 0x00000000020872ca */ /* 0x040fe400000e0000 */
[----:B------:R-:W-:Y:S01]  /*2580*/  R2UR UR9, R3 ;  /* 0x00000000030972ca */ /* 0x000fe200000e0000 */
[----:B------:R-:W-:Y:S01]  /*2590*/  IMAD.WIDE.U32 R14, R15, 0x4, R4 ;  /* 0x000000040f0e7825 */ /* 0x000fe200078e0004 */
[----:B------:R-:W-:-:S02]  /*25a0*/  R2UR UR10, R2 ;  /* 0x00000000020a72ca */ /* 0x000fc400000e0000 */
[----:B------:R-:W-:Y:S01]  /*25b0*/  R2UR UR11, R3 ;  /* 0x00000000030b72ca */ /* 0x000fe200000e0000 */
[--C-:B------:R-:W-:Y:S01]  /*25c0*/  IMAD.WIDE.U32 R18, R19, 0x4, R4.reuse ;  /* 0x0000000413127825 */ /* 0x100fe200078e0004 */
[----:B------:R-:W2:Y:S03]  /*25d0*/  LDG.E R12, desc[UR4][R12.64] ;  /* 0x000000040c0c7981 */ /* 0x000ea6000c1e1900 */
[----:B------:R-:W-:Y:S01]  /*25e0*/  IMAD.WIDE.U32 R20, R21, 0x4, R4 ;  /* 0x0000000415147825 */ /* 0x000fe200078e0004 */
[----:B------:R-:W3:Y:S04]  /*25f0*/  LDG.E R14, desc[UR6][R14.64] ;  /* 0x000000060e0e7981 */ /* 0x000ee8000c1e1900 */
[----:B------:R-:W4:Y:S04]  /*2600*/  LDG.E R18, desc[UR8][R18.64] ;  /* 0x0000000812127981 */ /* 0x000f28000c1e1900 */
[----:B------:R-:W5:Y:S01]  /*2610*/  LDG.E R20, desc[UR10][R20.64] ;  /* 0x0000000a14147981 */ /* 0x000f62000c1e1900 */
[----:B------:R-:W-:-:S02]  /*2620*/  IMAD.IADD R8, R17, 0x1, -R6 ;  /* 0x0000000111087824 */ /* 0x000fc400078e0a06 */
[C---:B------:R-:W-:Y:S02]  /*2630*/  IMAD.IADD R10, R17.reuse, 0x1, -R7 ;  /* 0x00000001110a7824 */ /* 0x040fe400078e0a07 */
[--C-:B------:R-:W-:Y:S02]  /*2640*/  IMAD.U32 R9, R8, 0x4, R1.reuse ;  /* 0x0000000408097824 */ /* 0x100fe400078e0001 */
[----:B------:R-:W-:Y:S02]  /*2650*/  IMAD.U32 R11, R10, 0x4, R1 ;  /* 0x000000040a0b7824 */ /* 0x000fe400078e0001 */
[----:B------:R-:W-:-:S05]  /*2660*/  VIADD R17, R17, 0x4 ;  /* 0x0000000411117836 */ /* 0x000fca0000000000 */
[----:B------:R-:W-:Y:S01]  /*2670*/  ISETP.NE.AND P0, PT, R17, 0x3e8, PT ;  /* 0x000003e81100780c */ /* 0x000fe20003f05270 */
[----:B--2---:R2:W-:Y:S04]  /*2680*/  STL [R9+0xc8], R12 ;  /* 0x0000c80c09007387 */ /* 0x0045e80000100800 */
[----:B---3--:R2:W-:Y:S04]  /*2690*/  STL [R11+0x4], R14 ;  /* 0x0000040e0b007387 */ /* 0x0085e80000100800 */
[----:B----4-:R2:W-:Y:S04]  /*26a0*/  STL [R11+0x8], R18 ;  /* 0x000008120b007387 */ /* 0x0105e80000100800 */
[----:B-----5:R2:W-:Y:S01]  /*26b0*/  STL [R11+0xc], R20 ;  /* 0x00000c140b007387 */ /* 0x0205e20000100800 */
[----:B------:R-:W-:Y:S05]  /*26c0*/  @P0 BRA `(.L_x_61) ;  /* 0xfffffffc00880947 */ /* 0x000fea000383ffff */
.L_x_60:
[----:B------:R-:W-:Y:S05]  /*26d0*/  BSYNC.RECONVERGENT B3 ;  /* 0x0000000000037941 */ /* 0x000fea0003800200 */
.L_x_59:
[----:B------:R-:W-:Y:S05]  /*26e0*/  BRA `(.L_x_46) ;  /* 0x0000000000807947 */ /* 0x000fea0003800000 */
.L_x_47:
[----:B------:R-:W-:Y:S01]  /*26f0*/  R2UR UR4, R2 ;  /* 0x00000000020472ca */ /* 0x000fe200000e0000 */
[----:B------:R-:W-:Y:S01]  /*2700*/  VIADD R18, R6, 0xffffffce ;  /* 0xffffffce06127836 */ /* 0x000fe20000000000 */
[----:B------:R-:W-:-:S03]  /*2710*/  R2UR UR5, R3 ;  /* 0x00000000030572ca */ /* 0x000fc600000e0000 */
[----:B------:R-:W-:-:S10]  /*2720*/  IMAD.WIDE.U32 R10, R18, 0x4, R4 ;  /* 0x00000004120a7825 */ /* 0x000fd400078e0004 */
[----:B------:R-:W3:Y:S01]  /*2730*/  LDG.E R8, desc[UR4][R10.64] ;  /* 0x000000040a087981 */ /* 0x000ee2000c1e1900 */
[C---:B------:R-:W-:Y:S01]  /*2740*/  IADD3 R9, PT, PT, R6.reuse, -0x31, RZ ;  /* 0xffffffcf06097810 */ /* 0x040fe20007ffe0ff */
[----:B------:R-:W-:Y:S02]  /*2750*/  VIADD R7, R6, 0x2f ;  /* 0x0000002f06077836 */ /* 0x000fe40000000000 */
[----:B---3--:R0:W-:Y:S05]  /*2760*/  STL [R1], R8 ;  /* 0x0000000801007387 */ /* 0x0081ea0000100800 */
.L_x_68:
[C---:B------:R-:W-:Y:S01]  /*2770*/  R2UR UR4, R2.reuse ;  /* 0x00000000020472ca */ /* 0x040fe200000e0000 */
[----:B------:R-:W-:Y:S01]  /*2780*/  IMAD.WIDE R12, R9, 0x4, R4 ;  /* 0x00000004090c7825 */ /* 0x000fe200078e0204 */
[C---:B------:R-:W-:Y:S02]  /*2790*/  R2UR UR5, R3.reuse ;  /* 0x00000000030572ca */ /* 0x040fe400000e0000 */
[C---:B------:R-:W-:Y:S02]  /*27a0*/  R2UR UR6, R2.reuse ;  /* 0x00000000020672ca */ /* 0x040fe400000e0000 */
[C---:B------:R-:W-:Y:S02]  /*27b0*/  R2UR UR7, R3.reuse ;  /* 0x00000000030772ca */ /* 0x040fe400000e0000 */
[----:B------:R-:W-:Y:S02]  /*27c0*/  R2UR UR8, R2 ;  /* 0x00000000020872ca */ /* 0x000fe400000e0000 */
[----:B------:R-:W-:-:S02]  /*27d0*/  R2UR UR9, R3 ;  /* 0x00000000030972ca */ /* 0x000fc400000e0000 */
[----:B------:R-:W-:Y:S02]  /*27e0*/  R2UR UR10, R2 ;  /* 0x00000000020a72ca */ /* 0x000fe400000e0000 */
[----:B------:R-:W-:Y:S01]  /*27f0*/  R2UR UR11, R3 ;  /* 0x00000000030b72ca */ /* 0x000fe200000e0000 */
[----:B0-----:R-:W3:Y:S04]  /*2800*/  LDG.E R11, desc[UR4][R12.64] ;  /* 0x000000040c0b7981 */ /* 0x001ee8000c1e1900 */
[----:B------:R-:W4:Y:S04]  /*2810*/  LDG.E R14, desc[UR6][R12.64+0x4] ;  /* 0x000004060c0e7981 */ /* 0x000f28000c1e1900 */
[----:B------:R-:W5:Y:S04]  /*2820*/  LDG.E R15, desc[UR8][R12.64+0x8] ;  /* 0x000008080c0f7981 */ /* 0x000f68000c1e1900 */
[----:B------:R-:W2:Y:S01]  /*2830*/  LDG.E R16, desc[UR10][R12.64+0xc] ;  /* 0x00000c0a0c107981 */ /* 0x000ea2000c1e1900 */
[C---:B------:R-:W-:Y:S01]  /*2840*/  IMAD.IADD R10, R9.reuse, 0x1, -R6 ;  /* 0x00000001090a7824 */ /* 0x040fe200078e0a06 */
[C---:B------:R-:W-:Y:S01]  /*2850*/  ISETP.GE.AND P0, PT, R9.reuse, R7, PT ;  /* 0x000000070900720c */ /* 0x040fe20003f06270 */
[----:B0-----:R-:W-:-:S02]  /*2860*/  IMAD.IADD R8, R9, 0x1, -R18 ;  /* 0x0000000109087824 */ /* 0x001fc400078e0a12 */
[--C-:B------:R-:W-:Y:S02]  /*2870*/  IMAD.U32 R10, R10, 0x4, R1.reuse ;  /* 0x000000040a0a7824 */ /* 0x100fe400078e0001 */
[----:B------:R-:W-:Y:S02]  /*2880*/  IMAD.U32 R17, R8, 0x4, R1 ;  /* 0x0000000408117824 */ /* 0x000fe400078e0001 */
[----:B------:R-:W-:Y:S01]  /*2890*/  VIADD R9, R9, 0x4 ;  /* 0x0000000409097836 */ /* 0x000fe20000000000 */
[----:B---3--:R0:W-:Y:S04]  /*28a0*/  STL [R10+0xc8], R11 ;  /* 0x0000c80b0a007387 */ /* 0x0081e80000100800 */
[----:B----4-:R0:W-:Y:S04]  /*28b0*/  STL [R17+0x4], R14 ;  /* 0x0000040e11007387 */ /* 0x0101e80000100800 */
[----:B-----5:R0:W-:Y:S04]  /*28c0*/  STL [R17+0x8], R15 ;  /* 0x0000080f11007387 */ /* 0x0201e80000100800 */
[----:B--2---:R0:W-:Y:S01]  /*28d0*/  STL [R17+0xc], R16 ;  /* 0x00000c1011007387 */ /* 0x0041e20000100800 */
[----:B------:R-:W-:Y:S05]  /*28e0*/  @!P0 BRA `(.L_x_68) ;  /* 0xfffffffc00a08947 */ /* 0x000fea000383ffff */
.L_x_46:
[----:B------:R-:W-:Y:S05]  /*28f0*/  BSYNC.RECONVERGENT B0 ;  /* 0x0000000000007941 */ /* 0x000fea0003800200 */
.L_x_24:
[----:B-1-3--:R-:W-:Y:S01]  /*2900*/  PRMT R22, RZ, 0x7610, R22 ;  /* 0x00007610ff167816 */ /* 0x00afe20000000016 */
[----:B------:R-:W-:Y:S01]  /*2910*/  VIADD R24, R1, 0x20 ;  /* 0x0000002001187836 */ /* 0x000fe20000000000 */
[----:B------:R-:W-:Y:S01]  /*2920*/  PRMT R23, RZ, 0x7610, R23 ;  /* 0x00007610ff177816 */ /* 0x000fe20000000017 */
[----:B------:R-:W-:Y:S01]  /*2930*/  UMOV UR4, URZ ;  /* 0x000000ff00047c82 */ /* 0x000fe20008000000 */
[----:B------:R-:W-:-:S05]  /*2940*/  UMOV UR5, 0x64 ;  /* 0x0000006400057882 */ /* 0x000fca0000000000 */
.L_x_74:
[----:B------:R-:W-:Y:S01]  /*2950*/  UIADD3 UR6, UPT, UPT, UR4, -0x55, URZ ;  /* 0xffffffab04067890 */ /* 0x000fe2000fffe0ff */
[----:B01-3--:R-:W-:Y:S01]  /*2960*/  IMAD.MOV.U32 R4, RZ, RZ, RZ ;  /* 0x000000ffff047224 */ /* 0x00bfe200078e00ff */
[----:B------:R-:W-:Y:S02]  /*2970*/  UIADD3 UR4, UPT, UPT, UR4, 0x1, URZ ;  /* 0x0000000104047890 */ /* 0x000fe4000fffe0ff */
[----:B------:R-:W-:Y:S02]  /*2980*/  UISETP.GE.U32.AND UP2, UPT, UR6, 0xf, UPT ;  /* 0x0000000f0600788c */ /* 0x000fe4000bf46070 */
[----:B------:R-:W-:Y:S02]  /*2990*/  ULOP3.LUT UP0, URZ, UR5, 0xf, URZ, 0xc0, !UPT ;  /* 0x0000000f05ff7892 */ /* 0x000fe4000f80c0ff */
[----:B------:R-:W-:-:S05]  /*29a0*/  UISETP.NE.AND UP1, UPT, UR4, 0x64, UPT ;  /* 0x000000640400788c */ /* 0x000fca000bf25270 */
[----:B------:R-:W-:Y:S06]  /*29b0*/  BRA.U !UP2, `(.L_x_69) ;  /* 0x000000050a447547 */ /* 0x000fec000b800000 */
[----:B------:R0:W5:Y:S01]  /*29c0*/  LDL R7, [R1] ;  /* 0x0000000001077983 */ /* 0x0001620000100800 */
[----:B------:R-:W-:Y:S01]  /*29d0*/  ULOP3.LUT UR6, UR5, 0xfffffff0, URZ, 0xc0, !UPT ;  /* 0xfffffff005067892 */ /* 0x000fe2000f8ec0ff */
[----:B------:R-:W-:-:S03]  /*29e0*/  IMAD.MOV.U32 R5, RZ, RZ, R24 ;  /* 0x000000ffff057224 */ /* 0x000fc600078e0018 */
[----:B------:R-:W-:Y:S02]  /*29f0*/  UIADD3 UR7, UPT, UPT, -UR6, URZ, URZ ;  /* 0x000000ff06077290 */ /* 0x000fe4000fffe1ff */
[----:B------:R-:W-:-:S10]  /*2a00*/  IMAD.U32 R4, RZ, RZ, UR6 ;  /* 0x00000006ff047e24 */ /* 0x000fd4000f8e00ff */
.L_x_70:
[----:B------:R-:W3:Y:S04]  /*2a10*/  LDL R6, [R5+-0x1c] ;  /* 0xffffe40005067983 */ /* 0x000ee80000100800 */
[----:B--2---:R-:W2:Y:S04]  /*2a20*/  LDL R9, [R5+-0x18] ;  /* 0xffffe80005097983 */ /* 0x004ea80000100800 */
[----:B----4-:R-:W4:Y:S04]  /*2a30*/  LDL R8, [R5+-0x14] ;  /* 0xffffec0005087983 */ /* 0x010f280000100800 */
        /* <DEDUP_REMOVED lines=12> */
[----:B---3-5:R-:W-:-:S13]  /*2b00*/  FSETP.GT.AND P0, PT, R7, R6, PT ;  /* 0x000000060700720b */ /* 0x028fda0003f04000 */
[----:B------:R1:W-:Y:S02]  /*2b10*/  @P0 STL.64 [R5+-0x20], R6 ;  /* 0xffffe00605000387 */ /* 0x0003e40000100a00 */
[----:B-1----:R-:W-:Y:S02]  /*2b20*/  @P0 IMAD.MOV.U32 R6, RZ, RZ, R7 ;  /* 0x000000ffff060224 */ /* 0x002fe400078e0007 */
[----:B------:R-:W3:Y:S01]  /*2b30*/  LDL R7, [R5+0x20] ;  /* 0x0000200005077983 */ /* 0x000ee20000100800 */
[----:B------:R-:W-:Y:S02]  /*2b40*/  UIADD3 UR7, UPT, UPT, UR7, 0x10, URZ ;  /* 0x0000001007077890 */ /* 0x000fe4000fffe0ff */
[----:B--2---:R-:W-:Y:S02]  /*2b50*/  FSETP.GT.AND P0, PT, R6, R9, PT ;  /* 0x000000090600720b */ /* 0x004fe40003f04000 */
        /* <DEDUP_REMOVED lines=10> */
[----:B-1----:R-:W-:-:S05]  /*2c00*/  @P0 IMAD.MOV.U32 R11, RZ, RZ, R8 ;  /* 0x000000ffff0b0224 */ /* 0x002fca00078e0008 */
[----:B------:R-:W-:-:S13]  /*2c10*/  FSETP.GT.AND P1, PT, R11, R10, PT ;  /* 0x0000000a0b00720b */ /* 0x000fda0003f24000 */
        /* <DEDUP_REMOVED lines=11> */
[----:B------:R-:W-:Y:S01]  /*2cd0*/  @P0 STL [R5], R12 ;  /* 0x0000000c05000387 */ /* 0x000fe20000100800 */
[----:B-1----:R-:W-:-:S05]  /*2ce0*/  @P0 IMAD.MOV.U32 R15, RZ, RZ, R12 ;  /* 0x000000ffff0f0224 */ /* 0x002fca00078e000c */
[----:B------:R-:W-:-:S13]  /*2cf0*/  FSETP.GT.AND P1, PT, R15, R14, PT ;  /* 0x0000000e0f00720b */ /* 0x000fda0003f24000 */
[----:B------:R1:W-:Y:S02]  /*2d00*/  @P1 STL.64 [R5], R14 ;  /* 0x0000000e05001387 */ /* 0x0003e40000100a00 */
[----:B-1----:R-:W-:-:S05]  /*2d10*/  @P1 IMAD.MOV.U32 R14, RZ, RZ, R15 ;  /* 0x000000ffff0e1224 */ /* 0x002fca00078e000f */
[----:B------:R-:W-:-:S13]  /*2d20*/  FSETP.GT.AND P0, PT, R14, R17, PT ;  /* 0x000000110e00720b */ /* 0x000fda0003f04000 */
[----:B------:R1:W-:Y:S04]  /*2d30*/  @P0 STL [R5+0x4], R17 ;  /* 0x0000041105000387 */ /* 0x0003e80000100800 */
[----:B------:R-:W-:Y:S01]  /*2d40*/  @P0 STL [R5+0x8], R14 ;  /* 0x0000080e05000387 */ /* 0x000fe20000100800 */
[----:B-1----:R-:W-:-:S05]  /*2d50*/  @P0 IMAD.MOV.U32 R17, RZ, RZ, R14 ;  /* 0x000000ffff110224 */ /* 0x002fca00078e000e */
[----:B------:R-:W-:-:S13]  /*2d60*/  FSETP.GT.AND P1, PT, R17, R16, PT ;  /* 0x000000101100720b */ /* 0x000fda0003f24000 */
[----:B------:R1:W-:Y:S02]  /*2d70*/  @P1 STL.64 [R5+0x8], R16 ;  /* 0x0000081005001387 */ /* 0x0003e40000100a00 */
        /* <DEDUP_REMOVED lines=15> */
[----:B---3--:R-:W-:-:S13]  /*2e70*/  FSETP.GT.AND P0, PT, R20, R7, PT ;  /* 0x000000071400720b */ /* 0x008fda0003f04000 */
[----:B------:R1:W-:Y:S04]  /*2e80*/  @P0 STL [R5+0x1c], R7 ;  /* 0x00001c0705000387 */ /* 0x0003e80000100800 */
[----:B------:R2:W-:Y:S01]  /*2e90*/  @P0 STL [R5+0x20], R20 ;  /* 0x0000201405000387 */ /* 0x0005e20000100800 */
[----:B-1----:R-:W-:Y:S02]  /*2ea0*/  @P0 IMAD.MOV.U32 R7, RZ, RZ, R20 ;  /* 0x000000ffff070224 */ /* 0x002fe400078e0014 */
[----:B--2---:R-:W-:Y:S01]  /*2eb0*/  VIADD R5, R5, 0x40 ;  /* 0x0000004005057836 */ /* 0x004fe20000000000 */
[----:B------:R-:W-:Y:S06]  /*2ec0*/  BRA.U UP2, `(.L_x_70) ;  /* 0xfffffff902d07547 */ /* 0x000fec000b83ffff */
.L_x_69:
[----:B------:R-:W-:Y:S05]  /*2ed0*/  BRA.U !UP0, `(.L_x_71) ;  /* 0x00000005088c7547 */ /* 0x000fea000b800000 */
[----:B------:R-:W-:-:S05]  /*2ee0*/  IMAD.MOV R5, RZ, RZ, -R23 ;  /* 0x000000ffff057224 */ /* 0x000fca00078e0a17 */
[----:B------:R-:W-:-:S05]  /*2ef0*/  PRMT R5, R5, 0x7710, RZ ;  /* 0x0000771005057816 */ /* 0x000fca00000000ff */
[----:B------:R-:W-:-:S05]  /*2f00*/  VIADD R5, R5, 0x4 ;  /* 0x0000000405057836 */ /* 0x000fca0000000000 */
[----:B------:R-:W-:-:S04]  /*2f10*/  LOP3.LUT R5, R5, 0xf, RZ, 0xc0, !PT ;  /* 0x0000000f05057812 */ /* 0x000fc800078ec0ff */
[C---:B------:R-:W-:Y:S01]  /*2f20*/  LOP3.LUT P0, RZ, R5.reuse, 0x7, RZ, 0xc0, !PT ;  /* 0x0000000705ff7812 */ /* 0x040fe2000780c0ff */
[----:B------:R-:W-:-:S05]  /*2f30*/  VIADD R6, R5, 0xffffffff ;  /* 0xffffffff05067836 */ /* 0x000fca0000000000 */
[----:B------:R-:W-:-:S13]  /*2f40*/  ISETP.GE.U32.AND P1, PT, R6, 0x7, PT ;  /* 0x000000070600780c */ /* 0x000fda0003f26070 */
[----:B------:R-:W-:Y:S05]  /*2f50*/  @!P1 BRA `(.L_x_72) ;  /* 0x00000000009c9947 */ /* 0x000fea0003800000 */
[----:B------:R-:W-:-:S05]  /*2f60*/  IMAD R6, R4, 0x4, R1 ;  /* 0x0000000404067824 */ /* 0x000fca00078e0201 */
[----:B--2---:R-:W2:Y:S04]  /*2f70*/  LDL.64 R14, [R6] ;  /* 0x00000000060e7983 */ /* 0x004ea80000100a00 */
[----:B------:R-:W3:Y:S04]  /*2f80*/  LDL R9, [R6+0x8] ;  /* 0x0000080006097983 */ /* 0x000ee80000100800 */
[----:B----4-:R-:W4:Y:S04]  /*2f90*/  LDL R8, [R6+0xc] ;  /* 0x00000c0006087983 */ /* 0x010f280000100800 */
[----:B------:R-:W5:Y:S04]  /*2fa0*/  LDL R11, [R6+0x10] ;  /* 0x00001000060b7983 */ /* 0x000f680000100800 */
[----:B------:R-:W5:Y:S04]  /*2fb0*/  LDL R10, [R6+0x14] ;  /* 0x00001400060a7983 */ /* 0x000f680000100800 */
[----:B------:R-:W5:Y:S04]  /*2fc0*/  LDL R13, [R6+0x18] ;  /* 0x00001800060d7983 */ /* 0x000f680000100800 */
[----:B------:R-:W5:Y:S04]  /*2fd0*/  LDL R12, [R6+0x1c] ;  /* 0x00001c00060c7983 */ /* 0x000f680000100800 */
[----:B------:R-:W5:Y:S01]  /*2fe0*/  LDL R5, [R6+0x20] ;  /* 0x0000200006057983 */ /* 0x000f620000100800 */
[----:B------:R-:W-:Y:S01]  /*2ff0*/  VIADD R4, R4, 0x8 ;  /* 0x0000000804047836 */ /* 0x000fe20000000000 */
[----:B--2---:R-:W-:Y:S01]  /*3000*/  FSETP.GT.AND P2, PT, R14, R15, PT ;  /* 0x0000000f0e00720b */ /* 0x004fe20003f44000 */
[----:B------:R-:W-:-:S02]  /*3010*/  IMAD.MOV.U32 R16, RZ, RZ, R15 ;  /* 0x000000ffff107224 */ /* 0x000fc400078e000f */
[----:B------:R-:W-:-:S10]  /*3020*/  IMAD.MOV.U32 R17, RZ, RZ, R14 ;  /* 0x000000ffff117224 */ /* 0x000fd400078e000e */
        /* <DEDUP_REMOVED lines=25> */
[----:B------:R1:W-:Y:S02]  /*31c0*/  @P1 STL [R6+0x20], R12 ;  /* 0x0000200c06001387 */ /* 0x0003e40000100800 */
.L_x_72:
[----:B------:R-:W-:Y:S05]  /*31d0*/  @!P0 BRA `(.L_x_71) ;  /* 0x0000000000cc8947 */ /* 0x000fea0003800000 */
[----:B-1----:R-:W-:-:S05]  /*31e0*/  IMAD.MOV R5, RZ, RZ, -R22 ;  /* 0x000000ffff057224 */ /* 0x002fca00078e0a16 */
[----:B------:R-:W-:-:S05]  /*31f0*/  PRMT R5, R5, 0x7710, RZ ;  /* 0x0000771005057816 */ /* 0x000fca00000000ff */
[----:B------:R-:W-:-:S05]  /*3200*/  VIADD R5, R5, 0x4 ;  /* 0x0000000405057836 */ /* 0x000fca0000000000 */
[----:B------:R-:W-:-:S04]  /*3210*/  LOP3.LUT R5, R5, 0xffff, RZ, 0xc0, !PT ;  /* 0x0000ffff05057812 */ /* 0x000fc800078ec0ff */
[C---:B------:R-:W-:Y:S02]  /*3220*/  LOP3.LUT R6, R5.reuse, 0x7, RZ, 0xc0, !PT ;  /* 0x0000000705067812 */ /* 0x040fe400078ec0ff */
[----:B------:R-:W-:-:S03]  /*3230*/  LOP3.LUT R5, R5, 0x3, RZ, 0xc0, !PT ;  /* 0x0000000305057812 */ /* 0x000fc600078ec0ff */
[----:B------:R-:W-:Y:S01]  /*3240*/  VIADD R6, R6, 0xffffffff ;  /* 0xffffffff06067836 */ /* 0x000fe20000000000 */
[----:B------:R-:W-:-:S04]  /*3250*/  ISETP.NE.AND P0, PT, R5, RZ, PT ;  /* 0x000000ff0500720c */ /* 0x000fc80003f05270 */
[----:B------:R-:W-:-:S13]  /*3260*/  ISETP.GE.U32.AND P1, PT, R6, 0x3, PT ;  /* 0x000000030600780c */ /* 0x000fda0003f26070 */
[----:B------:R-:W-:Y:S05]  /*3270*/  @!P1 BRA `(.L_x_73) ;  /* 0x0000000000549947 */ /* 0x000fea0003800000 */
[----:B------:R-:W-:-:S05]  /*3280*/  IMAD R10, R4, 0x4, R1 ;  /* 0x00000004040a7824 */ /* 0x000fca00078e0201 */
[----:B--2-4-:R-:W2:Y:S04]  /*3290*/  LDL.64 R8, [R10] ;  /* 0x000000000a087983 */ /* 0x014ea80000100a00 */
[----:B------:R-:W3:Y:S04]  /*32a0*/  LDL R7, [R10+0x8] ;  /* 0x000008000a077983 */ /* 0x000ee80000100800 */
[----:B------:R-:W4:Y:S04]  /*32b0*/  LDL R6, [R10+0xc] ;  /* 0x00000c000a067983 */ /* 0x000f280000100800 */
[----:B------:R-:W5:Y:S01]  /*32c0*/  LDL R11, [R10+0x10] ;  /* 0x000010000a0b7983 */ /* 0x000f620000100800 */
[----:B------:R-:W-:Y:S01]  /*32d0*/  VIADD R4, R4, 0x4 ;  /* 0x0000000404047836 */ /* 0x000fe20000000000 */
[----:B--2---:R-:W-:Y:S01]  /*32e0*/  FSETP.GT.AND P2, PT, R8, R9, PT ;  /* 0x000000090800720b */ /* 0x004fe20003f44000 */
[----:B------:R-:W-:Y:S01]  /*32f0*/  IMAD.MOV.U32 R12, RZ, RZ, R9 ;  /* 0x000000ffff0c7224 */ /* 0x000fe200078e0009 */
[----:B------:R-:W-:-:S11]  /*3300*/  MOV R13, R8 ;  /* 0x00000008000d7202 */ /* 0x000fd60000000f00 */
        /* <DEDUP_REMOVED lines=8> */
[----:B-1----:R-:W-:-:S05]  /*3390*/  @P2 IMAD.MOV.U32 R6, RZ, RZ, R7 ;  /* 0x000000ffff062224 */ /* 0x002fca00078e0007 */
[----:B-----5:R-:W-:-:S13]  /*33a0*/  FSETP.GT.AND P1, PT, R6, R11, PT ;  /* 0x0000000b0600720b */ /* 0x020fda0003f24000 */
[----:B------:R1:W-:Y:S04]  /*33b0*/  @P1 STL [R10+0xc], R11 ;  /* 0x00000c0b0a001387 */ /* 0x0003e80000100800 */
[----:B------:R1:W-:Y:S02]  /*33c0*/  @P1 STL [R10+0x10], R6 ;  /* 0x000010060a001387 */ /* 0x0003e40000100800 */
.L_x_73:
[----:B------:R-:W-:Y:S05]  /*33d0*/  @!P0 BRA `(.L_x_71) ;  /* 0x00000000004c8947 */ /* 0x000fea0003800000 */
[----:B------:R-:W-:-:S05]  /*33e0*/  IMAD R4, R4, 0x4, R1 ;  /* 0x0000000404047824 */ /* 0x000fca00078e0201 */
[----:B-1----:R-:W3:Y:S01]  /*33f0*/  LDL.64 R6, [R4] ;  /* 0x0000000004067983 */ /* 0x002ee20000100a00 */
[----:B------:R-:W-:Y:S02]  /*3400*/  ISETP.NE.AND P1, PT, R5, 0x1, PT ;  /* 0x000000010500780c */ /* 0x000fe40003f25270 */
[----:B---3--:R-:W-:Y:S01]  /*3410*/  FSETP.GT.AND P0, PT, R6, R7, PT ;  /* 0x000000070600720b */ /* 0x008fe20003f04000 */
[----:B----4-:R-:W-:Y:S02]  /*3420*/  IMAD.MOV.U32 R8, RZ, RZ, R7 ;  /* 0x000000ffff087224 */ /* 0x010fe400078e0007 */
[----:B--2---:R-:W-:-:S10]  /*3430*/  IMAD.MOV.U32 R9, RZ, RZ, R6 ;  /* 0x000000ffff097224 */ /* 0x004fd400078e0006 */
[----:B------:R3:W-:Y:S01]  /*3440*/  @P0 STL.64 [R4], R8 ;  /* 0x0000000804000387 */ /* 0x0007e20000100a00 */
[----:B------:R-:W-:Y:S01]  /*3450*/  @P0 IMAD.MOV.U32 R7, RZ, RZ, R6 ;  /* 0x000000ffff070224 */ /* 0x000fe200078e0006 */
[----:B------:R-:W-:Y:S06]  /*3460*/  @!P1 BRA `(.L_x_71) ;  /* 0x0000000000289947 */ /* 0x000fec0003800000 */
[----:B---3--:R-:W2:Y:S01]  /*3470*/  LDL R9, [R4+0x8] ;  /* 0x0000080004097983 */ /* 0x008ea20000100800 */
[----:B------:R-:W-:Y:S02]  /*3480*/  ISETP.NE.AND P1, PT, R5, 0x2, PT ;  /* 0x000000020500780c */ /* 0x000fe40003f25270 */
[----:B--2---:R-:W-:-:S13]  /*3490*/  FSETP.GT.AND P0, PT, R7, R9, PT ;  /* 0x000000090700720b */ /* 0x004fda0003f04000 */
[----:B------:R-:W-:Y:S04]  /*34a0*/  @P0 STL [R4+0x8], R7 ;  /* 0x0000080704000387 */ /* 0x000fe80000100800 */
[----:B------:R1:W-:Y:S02]  /*34b0*/  @P0 STL [R4+0x4], R9 ;  /* 0x0000040904000387 */ /* 0x0003e40000100800 */
[----:B-1----:R-:W-:Y:S01]  /*34c0*/  @P0 IMAD.MOV.U32 R9, RZ, RZ, R7 ;  /* 0x000000ffff090224 */ /* 0x002fe200078e0007 */
[----:B------:R-:W-:Y:S06]  /*34d0*/  @!P1 BRA `(.L_x_71) ;  /* 0x00000000000c9947 */ /* 0x000fec0003800000 */
[----:B------:R-:W2:Y:S02]  /*34e0*/  LDL R8, [R4+0xc] ;  /* 0x00000c0004087983 */ /* 0x000ea40000100800 */
[----:B--2---:R-:W-:-:S13]  /*34f0*/  FSETP.GT.AND P0, PT, R9, R8, PT ;  /* 0x000000080900720b */ /* 0x004fda0003f04000 */
[----:B------:R1:W-:Y:S02]  /*3500*/  @P0 STL.64 [R4+0x8], R8 ;  /* 0x0000080804000387 */ /* 0x0003e40000100a00 */
.L_x_71:
[----:B------:R-:W-:Y:S01]  /*3510*/  VIADD R23, R23, 0x1 ;  /* 0x0000000117177836 */ /* 0x000fe20000000000 */
[----:B------:R-:W-:Y:S01]  /*3520*/  UIADD3 UR5, UPT, UPT, UR5, -0x1, URZ ;  /* 0xffffffff05057890 */ /* 0x000fe2000fffe0ff */
[----:B------:R-:W-:Y:S01]  /*3530*/  VIADD R22, R22, 0x1 ;  /* 0x0000000116167836 */ /* 0x000fe20000000000 */
[----:B------:R-:W-:Y:S10]  /*3540*/  BRA.U UP1, `(.L_x_74) ;  /* 0xfffffff501007547 */ /* 0x000ff4000b83ffff */
[----:B------:R-:W5:Y:S01]  /*3550*/  LDL R7, [R1+0xc8] ;  /* 0x0000c80001077983 */ /* 0x000f620000100800 */
[----:B-1-3--:R-:W1:Y:S01]  /*3560*/  LDC.64 R4, c[0x0][0x388] ;  /* 0x0000e200ff047b82 */ /* 0x00ae620000000a00 */
[----:B------:R-:W-:Y:S02]  /*3570*/  R2UR UR4, R2 ;  /* 0x00000000020472ca */ /* 0x000fe400000e0000 */
[----:B------:R-:W-:Y:S01]  /*3580*/  R2UR UR5, R3 ;  /* 0x00000000030572ca */ /* 0x000fe200000e0000 */
[----:B-1----:R-:W-:-:S12]  /*3590*/  IMAD.WIDE.U32 R2, R0, 0x4, R4 ;  /* 0x0000000400027825 */ /* 0x002fd800078e0004 */
[----:B-----5:R1:W-:Y:S02]  /*35a0*/  STG.E desc[UR4][R2.64], R7 ;  /* 0x0000000702007986 */ /* 0x0203e4000c101904 */
.L_x_23:
[----:B------:R-:W-:Y:S05]  /*35b0*/  BSYNC.RECONVERGENT B1 ;  /* 0x0000000000017941 */ /* 0x000fea0003800200 */
.L_x_22:
[----:B------:R-:W-:Y:S05]  /*35c0*/  WARPSYNC.ALL ;  /* 0x0000000000007948 */ /* 0x000fea0003800000 */
[----:B------:R-:W-:Y:S06]  /*35d0*/  BAR.SYNC.DEFER_BLOCKING 0x0 ;  /* 0x0000000000007b1d */ /* 0x000fec0000010000 */
[----:B------:R-:W-:Y:S05]  /*35e0*/  EXIT ;  /* 0x000000000000794d */ /* 0x000fea0003800000 */
.L_x_75:
        /* <DEDUP_REMOVED lines=9> */
.L_x_78:


//--------------------- .nv.shared.reserved.0     --------------------------
	.section	.nv.shared.reserved.0,"aw",@nobits
	.weak		__nv_reservedSMEM_offset_0_alias
	.size		__nv_reservedSMEM_offset_0_alias, 0, 64
	.other		__nv_reservedSMEM_offset_0_alias,@"STO_CUDA_RESERVED_SHARED STV_DEFAULT"
__nv_reservedSMEM_offset_0_alias:
	.zero		0
	.zero		64


//--------------------- .nv.constant0._Z5flaggPfS_f --------------------------
	.section	.nv.constant0._Z5flaggPfS_f,"a",@progbits
	.sectionflags	@""
	.align	4
.nv.constant0._Z5flaggPfS_f:
	.zero		916


//--------------------- .nv.constant0._Z8blincorrPfS_ --------------------------
	.section	.nv.constant0._Z8blincorrPfS_,"a",@progbits
	.sectionflags	@""
	.align	4
.nv.constant0._Z8blincorrPfS_:
	.zero		912


//--------------------- .nv.constant0._Z7blinestPfS_ --------------------------
	.section	.nv.constant0._Z7blinestPfS_,"a",@progbits
	.sectionflags	@""
	.align	4
.nv.constant0._Z7blinestPfS_:
	.zero		912


//--------------------- SYMBOLS --------------------------

	.type		.nv.reservedSmem.offset0,@object
	.size		.nv.reservedSmem.offset0,0x4
